	.target	sm_90a

	.elftype	@"ET_EXEC"


//--------------------- .note.nv.tkinfo           --------------------------
	.section	.note.nv.tkinfo,"",@"SHT_NOTE"
	.sectionflags	@"SHF_NOTE_NV_TKINFO"
	.tkinfo
        /*0018*/ 	.word	0x00000002
        /*0030*/ 	.string	""
        /*0030*/ 	.string	"ptxas"
        /*0030*/ 	.string	"Cuda compilation tools, release 13.0, V13.0.88"
        /*0030*/ 	.string	"Build cuda_13.0.r13.0/compiler.36424714_0"
        /*0030*/ 	.string	"-arch sm_90a -m 64 "



//--------------------- .note.nv.cuinfo           --------------------------
	.section	.note.nv.cuinfo,"",@"SHT_NOTE"
	.sectionflags	@"SHF_NOTE_NV_CUINFO"
        /*0018*/ 	.short	0x0002
        /*001a*/ 	.short	0x005a
        /*001c*/ 	.short	0x0082
	.zero		2


//--------------------- .nv.info                  --------------------------
	.section	.nv.info,"",@"SHT_CUDA_INFO"
	.align	4


	//----- nvinfo : EIATTR_REGCOUNT
	.align		4
        /*0000*/ 	.byte	0x04, 0x2f
        /*0002*/ 	.short	(.L_12 - .L_11)
	.align		4
.L_11:
        /*0004*/ 	.word	index@(_ZN7cutlass13device_kernelINS_4conv6kernel13ConvUniversalINS1_16ConvProblemShapeILNS1_8OperatorE2ELi2EEENS1_10collective14CollectiveConvINS1_46MainloopSm90TmaGmmaWarpSpecializedImplicitGemmILS5_2ELi14ELi2EN4cute5tupleIJNSA_1CILi2EEENSC_ILi1EEESE_EEENS1_36KernelImplicitTmaWarpSpecializedSm90ELi1EEENSB_IJNSC_ILi64EEENSB_IJSI_EEESJ_EEENS_6half_tESL_NSA_8TiledMMAINSA_8MMA_AtomIJNSA_4SM904GMMA25MMA_64x64x16_F32F16F16_SSILNSP_5MajorE1ELSR_1ELNSP_7ScaleInE1ELSS_1EEEEEENSA_6LayoutINSB_IJSE_SE_SE_EEENSB_IJNSC_ILi0EEESX_SX_EEEEENSB_IJNSA_10UnderscoreES10_S10_EEEEENS7_6detail26Sm90ImplicitGemmTileTraitsINSA_13SM90_TMA_LOADENSA_14ComposedLayoutINSA_7SwizzleILi3ELi4ELi3EEENSA_18smem_ptr_flag_bitsILi16EEENSV_INSB_IJNSB_IJSI_SE_EEENSB_IJNSC_ILi8EEES1C_EEENSB_IJSE_NSC_ILi14EEEEEEEEENSB_IJNSB_IJSE_SX_EEENSB_IJSI_NSC_ILi512EEEEEENSB_IJSX_NSC_ILi4096EEEEEEEEEEEEEvEENS14_INSA_30SM90_TMA_LOAD_IM2COL_MULTICASTES1O_vEEEENS_8epilogue10collective6detail29Sm90TmaWarpSpecializedAdapterINS1U_15DefaultEpilogueISL_NSB_IJlNSB_IJSE_llEEESX_EEES1Z_NS1T_6thread17LinearCombinationISL_Li1EffLNS20_9ScaleType4KindE0ELNS_15FloatRoundStyleE2ESL_EENS_4gemm15EpilogueDefaultEEEEEvvEEEEvNT_6ParamsE)
        /*0008*/ 	.word	0x00000044


	//----- nvinfo : EIATTR_FRAME_SIZE
	.align		4
.L_12:
        /*000c*/ 	.byte	0x04, 0x11
        /*000e*/ 	.short	(.L_14 - .L_13)
	.align		4
.L_13:
        /*0010*/ 	.word	index@(_ZN7cutlass13device_kernelINS_4conv6kernel13ConvUniversalINS1_16ConvProblemShapeILNS1_8OperatorE2ELi2EEENS1_10collective14CollectiveConvINS1_46MainloopSm90TmaGmmaWarpSpecializedImplicitGemmILS5_2ELi14ELi2EN4cute5tupleIJNSA_1CILi2EEENSC_ILi1EEESE_EEENS1_36KernelImplicitTmaWarpSpecializedSm90ELi1EEENSB_IJNSC_ILi64EEENSB_IJSI_EEESJ_EEENS_6half_tESL_NSA_8TiledMMAINSA_8MMA_AtomIJNSA_4SM904GMMA25MMA_64x64x16_F32F16F16_SSILNSP_5MajorE1ELSR_1ELNSP_7ScaleInE1ELSS_1EEEEEENSA_6LayoutINSB_IJSE_SE_SE_EEENSB_IJNSC_ILi0EEESX_SX_EEEEENSB_IJNSA_10UnderscoreES10_S10_EEEEENS7_6detail26Sm90ImplicitGemmTileTraitsINSA_13SM90_TMA_LOADENSA_14ComposedLayoutINSA_7SwizzleILi3ELi4ELi3EEENSA_18smem_ptr_flag_bitsILi16EEENSV_INSB_IJNSB_IJSI_SE_EEENSB_IJNSC_ILi8EEES1C_EEENSB_IJSE_NSC_ILi14EEEEEEEEENSB_IJNSB_IJSE_SX_EEENSB_IJSI_NSC_ILi512EEEEEENSB_IJSX_NSC_ILi4096EEEEEEEEEEEEEvEENS14_INSA_30SM90_TMA_LOAD_IM2COL_MULTICASTES1O_vEEEENS_8epilogue10collective6detail29Sm90TmaWarpSpecializedAdapterINS1U_15DefaultEpilogueISL_NSB_IJlNSB_IJSE_llEEESX_EEES1Z_NS1T_6thread17LinearCombinationISL_Li1EffLNS20_9ScaleType4KindE0ELNS_15FloatRoundStyleE2ESL_EENS_4gemm15EpilogueDefaultEEEEEvvEEEEvNT_6ParamsE)
        /*0014*/ 	.word	0x00000000


	//----- nvinfo : EIATTR_MIN_STACK_SIZE
	.align		4
.L_14:
        /*0018*/ 	.byte	0x04, 0x12
        /*001a*/ 	.short	(.L_16 - .L_15)
	.align		4
.L_15:
        /*001c*/ 	.word	index@(_ZN7cutlass13device_kernelINS_4conv6kernel13ConvUniversalINS1_16ConvProblemShapeILNS1_8OperatorE2ELi2EEENS1_10collective14CollectiveConvINS1_46MainloopSm90TmaGmmaWarpSpecializedImplicitGemmILS5_2ELi14ELi2EN4cute5tupleIJNSA_1CILi2EEENSC_ILi1EEESE_EEENS1_36KernelImplicitTmaWarpSpecializedSm90ELi1EEENSB_IJNSC_ILi64EEENSB_IJSI_EEESJ_EEENS_6half_tESL_NSA_8TiledMMAINSA_8MMA_AtomIJNSA_4SM904GMMA25MMA_64x64x16_F32F16F16_SSILNSP_5MajorE1ELSR_1ELNSP_7ScaleInE1ELSS_1EEEEEENSA_6LayoutINSB_IJSE_SE_SE_EEENSB_IJNSC_ILi0EEESX_SX_EEEEENSB_IJNSA_10UnderscoreES10_S10_EEEEENS7_6detail26Sm90ImplicitGemmTileTraitsINSA_13SM90_TMA_LOADENSA_14ComposedLayoutINSA_7SwizzleILi3ELi4ELi3EEENSA_18smem_ptr_flag_bitsILi16EEENSV_INSB_IJNSB_IJSI_SE_EEENSB_IJNSC_ILi8EEES1C_EEENSB_IJSE_NSC_ILi14EEEEEEEEENSB_IJNSB_IJSE_SX_EEENSB_IJSI_NSC_ILi512EEEEEENSB_IJSX_NSC_ILi4096EEEEEEEEEEEEEvEENS14_INSA_30SM90_TMA_LOAD_IM2COL_MULTICASTES1O_vEEEENS_8epilogue10collective6detail29Sm90TmaWarpSpecializedAdapterINS1U_15DefaultEpilogueISL_NSB_IJlNSB_IJSE_llEEESX_EEES1Z_NS1T_6thread17LinearCombinationISL_Li1EffLNS20_9ScaleType4KindE0ELNS_15FloatRoundStyleE2ESL_EENS_4gemm15EpilogueDefaultEEEEEvvEEEEvNT_6ParamsE)
        /*0020*/ 	.word	0x00000000
.L_16:


//--------------------- .nv.compat                --------------------------
	.section	.nv.compat,"",@"SHT_CUDA_COMPAT_INFO"
	.align	4
        /*0000*/ 	.byte	0x02, 0x09, 0x01, 0x00, 0x02, 0x02, 0x04, 0x00, 0x02, 0x05, 0x05, 0x00, 0x03, 0x07, 0x01, 0x01
        /*0010*/ 	.byte	0x02, 0x03, 0x01, 0x00, 0x02, 0x06, 0x01, 0x00, 0x04, 0x0b, 0x08, 0x00, 0x00, 0x00, 0x00, 0x00
        /*0020*/ 	.byte	0x00, 0x00, 0x00, 0x00


//--------------------- .nv.info._ZN7cutlass13device_kernelINS_4conv6kernel13ConvUniversalINS1_16ConvProblemShapeILNS1_8OperatorE2ELi2EEENS1_10collective14CollectiveConvINS1_46MainloopSm90TmaGmmaWarpSpecializedImplicitGemmILS5_2ELi14ELi2EN4cute5tupleIJNSA_1CILi2EEENSC_ILi1EEESE_EEENS1_36KernelImplicitTmaWarpSpecializedSm90ELi1EEENSB_IJNSC_ILi64EEENSB_IJSI_EEESJ_EEENS_6half_tESL_NSA_8TiledMMAINSA_8MMA_AtomIJNSA_4SM904GMMA25MMA_64x64x16_F32F16F16_SSILNSP_5MajorE1ELSR_1ELNSP_7ScaleInE1ELSS_1EEEEEENSA_6LayoutINSB_IJSE_SE_SE_EEENSB_IJNSC_ILi0EEESX_SX_EEEEENSB_IJNSA_10UnderscoreES10_S10_EEEEENS7_6detail26Sm90ImplicitGemmTileTraitsINSA_13SM90_TMA_LOADENSA_14ComposedLayoutINSA_7SwizzleILi3ELi4ELi3EEENSA_18smem_ptr_flag_bitsILi16EEENSV_INSB_IJNSB_IJSI_SE_EEENSB_IJNSC_ILi8EEES1C_EEENSB_IJSE_NSC_ILi14EEEEEEEEENSB_IJNSB_IJSE_SX_EEENSB_IJSI_NSC_ILi512EEEEEENSB_IJSX_NSC_ILi4096EEEEEEEEEEEEEvEENS14_INSA_30SM90_TMA_LOAD_IM2COL_MULTICASTES1O_vEEEENS_8epilogue10collective6detail29Sm90TmaWarpSpecializedAdapterINS1U_15DefaultEpilogueISL_NSB_IJlNSB_IJSE_llEEESX_EEES1Z_NS1T_6thread17LinearCombinationISL_Li1EffLNS20_9ScaleType4KindE0ELNS_15FloatRoundStyleE2ESL_EENS_4gemm15EpilogueDefaultEEEEEvvEEEEvNT_6ParamsE --------------------------
	.section	.nv.info._ZN7cutlass13device_kernelINS_4conv6kernel13ConvUniversalINS1_16ConvProblemShapeILNS1_8OperatorE2ELi2EEENS1_10collective14CollectiveConvINS1_46MainloopSm90TmaGmmaWarpSpecializedImplicitGemmILS5_2ELi14ELi2EN4cute5tupleIJNSA_1CILi2EEENSC_ILi1EEESE_EEENS1_36KernelImplicitTmaWarpSpecializedSm90ELi1EEENSB_IJNSC_ILi64EEENSB_IJSI_EEESJ_EEENS_6half_tESL_NSA_8TiledMMAINSA_8MMA_AtomIJNSA_4SM904GMMA25MMA_64x64x16_F32F16F16_SSILNSP_5MajorE1ELSR_1ELNSP_7ScaleInE1ELSS_1EEEEEENSA_6LayoutINSB_IJSE_SE_SE_EEENSB_IJNSC_ILi0EEESX_SX_EEEEENSB_IJNSA_10UnderscoreES10_S10_EEEEENS7_6detail26Sm90ImplicitGemmTileTraitsINSA_13SM90_TMA_LOADENSA_14ComposedLayoutINSA_7SwizzleILi3ELi4ELi3EEENSA_18smem_ptr_flag_bitsILi16EEENSV_INSB_IJNSB_IJSI_SE_EEENSB_IJNSC_ILi8EEES1C_EEENSB_IJSE_NSC_ILi14EEEEEEEEENSB_IJNSB_IJSE_SX_EEENSB_IJSI_NSC_ILi512EEEEEENSB_IJSX_NSC_ILi4096EEEEEEEEEEEEEvEENS14_INSA_30SM90_TMA_LOAD_IM2COL_MULTICASTES1O_vEEEENS_8epilogue10collective6detail29Sm90TmaWarpSpecializedAdapterINS1U_15DefaultEpilogueISL_NSB_IJlNSB_IJSE_llEEESX_EEES1Z_NS1T_6thread17LinearCombinationISL_Li1EffLNS20_9ScaleType4KindE0ELNS_15FloatRoundStyleE2ESL_EENS_4gemm15EpilogueDefaultEEEEEvvEEEEvNT_6ParamsE,"",@"SHT_CUDA_INFO"
	.sectionflags	@""
	.align	4


	//----- nvinfo : EIATTR_CUDA_API_VERSION
	.align		4
        /*0000*/ 	.byte	0x04, 0x37
        /*0002*/ 	.short	(.L_18 - .L_17)
.L_17:
        /*0004*/ 	.word	0x00000082


	//----- nvinfo : EIATTR_KPARAM_INFO
	.align		4
.L_18:
        /*0008*/ 	.byte	0x04, 0x17
        /*000a*/ 	.short	(.L_20 - .L_19)
.L_19:
        /*000c*/ 	.word	0x00000000
        /*0010*/ 	.short	0x0000
        /*0012*/ 	.short	0x0070
        /*0014*/ 	.byte	0x00, 0xf0, 0x01, 0x0e


	//----- nvinfo : EIATTR_SPARSE_MMA_MASK
	.align		4
.L_20:
        /*0018*/ 	.byte	0x03, 0x50
        /*001a*/ 	.short	0x0000


	//----- nvinfo : EIATTR_MAXREG_COUNT
	.align		4
        /*001c*/ 	.byte	0x03, 0x1b
        /*001e*/ 	.short	0x00ff


	//----- nvinfo : EIATTR_NUM_BARRIERS
	.align		4
        /*0020*/ 	.byte	0x02, 0x4c
        /*0022*/ 	.byte	0x01
	.zero		1


	//----- nvinfo : EIATTR_MERCURY_ISA_VERSION
	.align		4
        /*0024*/ 	.byte	0x03, 0x5f
        /*0026*/ 	.short	0x0101


	//----- nvinfo : EIATTR_COOP_GROUP_MASK_REGIDS
	.align		4
        /*0028*/ 	.byte	0x04, 0x29
        /*002a*/ 	.short	(.L_22 - .L_21)


	//   ....[0]....
.L_21:
        /*002c*/ 	.word	0xffffffff


	//   ....[1]....
        /*0030*/ 	.word	0xffffffff


	//   ....[2]....
        /*0034*/ 	.word	0xffffffff


	//   ....[3]....
        /*0038*/ 	.word	0xffffffff


	//----- nvinfo : EIATTR_COOP_GROUP_INSTR_OFFSETS
	.align		4
.L_22:
        /*003c*/ 	.byte	0x04, 0x28
        /*003e*/ 	.short	(.L_24 - .L_23)


	//   ....[0]....
.L_23:
        /*0040*/ 	.word	0x00000070


	//   ....[1]....
        /*0044*/ 	.word	0x00000080


	//   ....[2]....
        /*0048*/ 	.word	0x00000140


	//   ....[3]....
        /*004c*/ 	.word	0x00000810


	//----- nvinfo : EIATTR_MBARRIER_INSTR_OFFSETS
	.align		4
.L_24:
        /*0050*/ 	.byte	0x04, 0x39
        /*0052*/ 	.short	(.L_26 - .L_25)


	//   ....[0]....
.L_25:
        /*0054*/ 	.word	0x00000310
        /*0058*/ 	.word	0x000000ff
        /*005c*/ 	.word	0x00038000
        /*0060*/ 	.short	0x0100
        /*0062*/ 	.byte	0x08
	.zero		1


	//   ....[1]....
        /*0064*/ 	.word	0x00000320
        /*0068*/ 	.word	0x000000ff
        /*006c*/ 	.word	0x00038070
        /*0070*/ 	.short	0x0100
        /*0072*/ 	.byte	0x08
	.zero		1


	//   ....[2]....
        /*0074*/ 	.word	0x00000330
        /*0078*/ 	.word	0x000000ff
        /*007c*/ 	.word	0x00038008
        /*0080*/ 	.short	0x0100
        /*0082*/ 	.byte	0x08
	.zero		1


	//   ....[3]....
        /*0084*/ 	.word	0x00000340
        /*0088*/ 	.word	0x000000ff
        /*008c*/ 	.word	0x00038078
        /*0090*/ 	.short	0x0100
        /*0092*/ 	.byte	0x08
	.zero		1


	//   ....[4]....
        /*0094*/ 	.word	0x00000350
        /*0098*/ 	.word	0x000000ff
        /*009c*/ 	.word	0x00038010
        /*00a0*/ 	.short	0x0100
        /*00a2*/ 	.byte	0x08
	.zero		1


	//   ....[5]....
        /*00a4*/ 	.word	0x00000360
        /*00a8*/ 	.word	0x000000ff
        /*00ac*/ 	.word	0x00038080
        /*00b0*/ 	.short	0x0100
        /*00b2*/ 	.byte	0x08
	.zero		1


	//   ....[6]....
        /*00b4*/ 	.word	0x00000370
        /*00b8*/ 	.word	0x000000ff
        /*00bc*/ 	.word	0x00038018
        /*00c0*/ 	.short	0x0100
        /*00c2*/ 	.byte	0x08
	.zero		1


	//   ....[7]....
        /*00c4*/ 	.word	0x00000380
        /*00c8*/ 	.word	0x000000ff
        /*00cc*/ 	.word	0x00038088
        /*00d0*/ 	.short	0x0100
        /*00d2*/ 	.byte	0x08
	.zero		1


	//   ....[8]....
        /*00d4*/ 	.word	0x00000390
        /*00d8*/ 	.word	0x000000ff
        /*00dc*/ 	.word	0x00038020
        /*00e0*/ 	.short	0x0100
        /*00e2*/ 	.byte	0x08
	.zero		1


	//   ....[9]....
        /*00e4*/ 	.word	0x000003a0
        /*00e8*/ 	.word	0x000000ff
        /*00ec*/ 	.word	0x00038090
        /*00f0*/ 	.short	0x0100
        /*00f2*/ 	.byte	0x08
	.zero		1


	//   ....[10]....
        /*00f4*/ 	.word	0x000003b0
        /*00f8*/ 	.word	0x000000ff
        /*00fc*/ 	.word	0x00038028
        /*0100*/ 	.short	0x0100
        /*0102*/ 	.byte	0x08
	.zero		1


	//   ....[11]....
        /*0104*/ 	.word	0x000003c0
        /*0108*/ 	.word	0x000000ff
        /*010c*/ 	.word	0x00038098
        /*0110*/ 	.short	0x0100
        /*0112*/ 	.byte	0x08
	.zero		1


	//   ....[12]....
        /*0114*/ 	.word	0x000003d0
        /*0118*/ 	.word	0x000000ff
        /*011c*/ 	.word	0x00038030
        /*0120*/ 	.short	0x0100
        /*0122*/ 	.byte	0x08
	.zero		1


	//   ....[13]....
        /*0124*/ 	.word	0x000003e0
        /*0128*/ 	.word	0x000000ff
        /*012c*/ 	.word	0x000380a0
        /*0130*/ 	.short	0x0100
        /*0132*/ 	.byte	0x08
	.zero		1


	//   ....[14]....
        /*0134*/ 	.word	0x000003f0
        /*0138*/ 	.word	0x000000ff
        /*013c*/ 	.word	0x00038038
        /*0140*/ 	.short	0x0100
        /*0142*/ 	.byte	0x08
	.zero		1


	//   ....[15]....
        /*0144*/ 	.word	0x00000400
        /*0148*/ 	.word	0x000000ff
        /*014c*/ 	.word	0x000380a8
        /*0150*/ 	.short	0x0100
        /*0152*/ 	.byte	0x08
	.zero		1


	//   ....[16]....
        /*0154*/ 	.word	0x00000410
        /*0158*/ 	.word	0x000000ff
        /*015c*/ 	.word	0x00038040
        /*0160*/ 	.short	0x0100
        /*0162*/ 	.byte	0x08
	.zero		1


	//   ....[17]....
        /*0164*/ 	.word	0x00000420
        /*0168*/ 	.word	0x000000ff
        /*016c*/ 	.word	0x000380b0
        /*0170*/ 	.short	0x0100
        /*0172*/ 	.byte	0x08
	.zero		1


	//   ....[18]....
        /*0174*/ 	.word	0x00000430
        /*0178*/ 	.word	0x000000ff
        /*017c*/ 	.word	0x00038048
        /*0180*/ 	.short	0x0100
        /*0182*/ 	.byte	0x08
	.zero		1


	//   ....[19]....
        /*0184*/ 	.word	0x00000440
        /*0188*/ 	.word	0x000000ff
        /*018c*/ 	.word	0x000380b8
        /*0190*/ 	.short	0x0100
        /*0192*/ 	.byte	0x08
	.zero		1


	//   ....[20]....
        /*0194*/ 	.word	0x00000450
        /*0198*/ 	.word	0x000000ff
        /*019c*/ 	.word	0x00038050
        /*01a0*/ 	.short	0x0100
        /*01a2*/ 	.byte	0x08
	.zero		1


	//   ....[21]....
        /*01a4*/ 	.word	0x00000460
        /*01a8*/ 	.word	0x000000ff
        /*01ac*/ 	.word	0x000380c0
        /*01b0*/ 	.short	0x0100
        /*01b2*/ 	.byte	0x08
	.zero		1


	//   ....[22]....
        /*01b4*/ 	.word	0x00000470
        /*01b8*/ 	.word	0x000000ff
        /*01bc*/ 	.word	0x00038058
        /*01c0*/ 	.short	0x0100
        /*01c2*/ 	.byte	0x08
	.zero		1


	//   ....[23]....
        /*01c4*/ 	.word	0x00000480
        /*01c8*/ 	.word	0x000000ff
        /*01cc*/ 	.word	0x000380c8
        /*01d0*/ 	.short	0x0100
        /*01d2*/ 	.byte	0x08
	.zero		1


	//   ....[24]....
        /*01d4*/ 	.word	0x00000490
        /*01d8*/ 	.word	0x000000ff
        /*01dc*/ 	.word	0x00038060
        /*01e0*/ 	.short	0x0100
        /*01e2*/ 	.byte	0x08
	.zero		1


	//   ....[25]....
        /*01e4*/ 	.word	0x000004a0
        /*01e8*/ 	.word	0x000000ff
        /*01ec*/ 	.word	0x000380d0
        /*01f0*/ 	.short	0x0100
        /*01f2*/ 	.byte	0x08
	.zero		1


	//   ....[26]....
        /*01f4*/ 	.word	0x000004b0
        /*01f8*/ 	.word	0x000000ff
        /*01fc*/ 	.word	0x00038068
        /*0200*/ 	.short	0x0100
        /*0202*/ 	.byte	0x08
	.zero		1


	//   ....[27]....
        /*0204*/ 	.word	0x000004c0
        /*0208*/ 	.word	0x000000ff
        /*020c*/ 	.word	0x000380d8
        /*0210*/ 	.short	0x0100
        /*0212*/ 	.byte	0x08
	.zero		1


	//   ....[28]....
        /*0214*/ 	.word	0x000010f0
        /*0218*/ 	.word	0x00000008
        /*021c*/ 	.word	0x00038000
        /*0220*/ 	.short	0x010a
        /*0222*/ 	.byte	0x3f
	.zero		1


	//   ....[29]....
        /*0224*/ 	.word	0x00001450
        /*0228*/ 	.word	0x0000000b
        /*022c*/ 	.word	0x00038000
        /*0230*/ 	.short	0x010a
        /*0232*/ 	.byte	0x3f
	.zero		1


	//   ....[30]....
        /*0234*/ 	.word	0x00001670
        /*0238*/ 	.word	0x0000000a
        /*023c*/ 	.word	0x00000000
        /*0240*/ 	.short	0x0101
        /*0242*/ 	.byte	0x3f
	.zero		1


	//   ....[31]....
        /*0244*/ 	.word	0x000018d0
        /*0248*/ 	.word	0x00000008
        /*024c*/ 	.word	0x00000000
        /*0250*/ 	.short	0x0101
        /*0252*/ 	.byte	0x3f
	.zero		1


	//   ....[32]....
        /*0254*/ 	.word	0x00004160
        /*0258*/ 	.word	0x00000009
        /*025c*/ 	.word	0x00038070
        /*0260*/ 	.short	0x010a
        /*0262*/ 	.byte	0x3f
	.zero		1


	//   ....[33]....
        /*0264*/ 	.word	0x000047a0
        /*0268*/ 	.word	0x00000002
        /*026c*/ 	.word	0x00000000
        /*0270*/ 	.short	0x010a
        /*0272*/ 	.byte	0x3f
	.zero		1


	//   ....[34]....
        /*0274*/ 	.word	0x00004850
        /*0278*/ 	.word	0x00000002
        /*027c*/ 	.word	0x00000000
        /*0280*/ 	.short	0x010a
        /*0282*/ 	.byte	0x3f
	.zero		1


	//   ....[35]....
        /*0284*/ 	.word	0x00004900
        /*0288*/ 	.word	0x00000002
        /*028c*/ 	.word	0x00000000
        /*0290*/ 	.short	0x010a
        /*0292*/ 	.byte	0x3f
	.zero		1


	//   ....[36]....
        /*0294*/ 	.word	0x000049b0
        /*0298*/ 	.word	0x00000002
        /*029c*/ 	.word	0x00000000
        /*02a0*/ 	.short	0x010a
        /*02a2*/ 	.byte	0x3f
	.zero		1


	//   ....[37]....
        /*02a4*/ 	.word	0x00004a60
        /*02a8*/ 	.word	0x00000002
        /*02ac*/ 	.word	0x00000000
        /*02b0*/ 	.short	0x010a
        /*02b2*/ 	.byte	0x3f
	.zero		1


	//   ....[38]....
        /*02b4*/ 	.word	0x00004b10
        /*02b8*/ 	.word	0x00000002
        /*02bc*/ 	.word	0x00000000
        /*02c0*/ 	.short	0x010a
        /*02c2*/ 	.byte	0x3f
	.zero		1


	//   ....[39]....
        /*02c4*/ 	.word	0x00004bc0
        /*02c8*/ 	.word	0x00000002
        /*02cc*/ 	.word	0x00000000
        /*02d0*/ 	.short	0x010a
        /*02d2*/ 	.byte	0x3f
	.zero		1


	//   ....[40]....
        /*02d4*/ 	.word	0x00004c70
        /*02d8*/ 	.word	0x00000002
        /*02dc*/ 	.word	0x00000000
        /*02e0*/ 	.short	0x010a
        /*02e2*/ 	.byte	0x3f
	.zero		1


	//   ....[41]....
        /*02e4*/ 	.word	0x00004d20
        /*02e8*/ 	.word	0x00000002
        /*02ec*/ 	.word	0x00000000
        /*02f0*/ 	.short	0x010a
        /*02f2*/ 	.byte	0x3f
	.zero		1


	//   ....[42]....
        /*02f4*/ 	.word	0x00004dd0
        /*02f8*/ 	.word	0x00000002
        /*02fc*/ 	.word	0x00000000
        /*0300*/ 	.short	0x010a
        /*0302*/ 	.byte	0x3f
	.zero		1


	//   ....[43]....
        /*0304*/ 	.word	0x00004e80
        /*0308*/ 	.word	0x00000002
        /*030c*/ 	.word	0x00000000
        /*0310*/ 	.short	0x010a
        /*0312*/ 	.byte	0x3f
	.zero		1


	//   ....[44]....
        /*0314*/ 	.word	0x00004f30
        /*0318*/ 	.word	0x00000002
        /*031c*/ 	.word	0x00000000
        /*0320*/ 	.short	0x010a
        /*0322*/ 	.byte	0x3f
	.zero		1


	//   ....[45]....
        /*0324*/ 	.word	0x00004fe0
        /*0328*/ 	.word	0x00000002
        /*032c*/ 	.word	0x00000000
        /*0330*/ 	.short	0x010a
        /*0332*/ 	.byte	0x3f
	.zero		1


	//   ....[46]....
        /*0334*/ 	.word	0x00005090
        /*0338*/ 	.word	0x0000000b
        /*033c*/ 	.word	0x00000000
        /*0340*/ 	.short	0x010a
        /*0342*/ 	.byte	0x3f
	.zero		1


	//----- nvinfo : EIATTR_NUM_MBARRIERS
	.align		4
.L_26:
        /*0344*/ 	.byte	0x03, 0x38
        /*0346*/ 	.short	0x001c


	//----- nvinfo : EIATTR_EXIT_INSTR_OFFSETS
	.align		4
        /*0348*/ 	.byte	0x04, 0x1c
        /*034a*/ 	.short	(.L_28 - .L_27)


	//   ....[0]....
.L_27:
        /*034c*/ 	.word	0x00000f20


	//   ....[1]....
        /*0350*/ 	.word	0x00001b10


	//   ....[2]....
        /*0354*/ 	.word	0x00001c20


	//   ....[3]....
        /*0358*/ 	.word	0x00003540


	//   ....[4]....
        /*035c*/ 	.word	0x00003570


	//   ....[5]....
        /*0360*/ 	.word	0x00003f40


	//   ....[6]....
        /*0364*/ 	.word	0x00003f70


	//   ....[7]....
        /*0368*/ 	.word	0x00003f90


	//   ....[8]....
        /*036c*/ 	.word	0x000046b0


	//   ....[9]....
        /*0370*/ 	.word	0x000050c0


	//----- nvinfo : EIATTR_MAX_THREADS
	.align		4
.L_28:
        /*0374*/ 	.byte	0x04, 0x05
        /*0376*/ 	.short	(.L_30 - .L_29)
.L_29:
        /*0378*/ 	.word	0x00000100
        /*037c*/ 	.word	0x00000001
        /*0380*/ 	.word	0x00000001


	//----- nvinfo : EIATTR_CRS_STACK_SIZE
	.align		4
.L_30:
        /*0384*/ 	.byte	0x04, 0x1e
        /*0386*/ 	.short	(.L_32 - .L_31)
.L_31:
        /*0388*/ 	.word	0x00000000


	//----- nvinfo : EIATTR_CBANK_PARAM_SIZE
	.align		4
.L_32:
        /*038c*/ 	.byte	0x03, 0x19
        /*038e*/ 	.short	0x03f0


	//----- nvinfo : EIATTR_PARAM_CBANK
	.align		4
        /*0390*/ 	.byte	0x04, 0x0a
        /*0392*/ 	.short	(.L_34 - .L_33)
	.align		4
.L_33:
        /*0394*/ 	.word	index@(.nv.constant0._ZN7cutlass13device_kernelINS_4conv6kernel13ConvUniversalINS1_16ConvProblemShapeILNS1_8OperatorE2ELi2EEENS1_10collective14CollectiveConvINS1_46MainloopSm90TmaGmmaWarpSpecializedImplicitGemmILS5_2ELi14ELi2EN4cute5tupleIJNSA_1CILi2EEENSC_ILi1EEESE_EEENS1_36KernelImplicitTmaWarpSpecializedSm90ELi1EEENSB_IJNSC_ILi64EEENSB_IJSI_EEESJ_EEENS_6half_tESL_NSA_8TiledMMAINSA_8MMA_AtomIJNSA_4SM904GMMA25MMA_64x64x16_F32F16F16_SSILNSP_5MajorE1ELSR_1ELNSP_7ScaleInE1ELSS_1EEEEEENSA_6LayoutINSB_IJSE_SE_SE_EEENSB_IJNSC_ILi0EEESX_SX_EEEEENSB_IJNSA_10UnderscoreES10_S10_EEEEENS7_6detail26Sm90ImplicitGemmTileTraitsINSA_13SM90_TMA_LOADENSA_14ComposedLayoutINSA_7SwizzleILi3ELi4ELi3EEENSA_18smem_ptr_flag_bitsILi16EEENSV_INSB_IJNSB_IJSI_SE_EEENSB_IJNSC_ILi8EEES1C_EEENSB_IJSE_NSC_ILi14EEEEEEEEENSB_IJNSB_IJSE_SX_EEENSB_IJSI_NSC_ILi512EEEEEENSB_IJSX_NSC_ILi4096EEEEEEEEEEEEEvEENS14_INSA_30SM90_TMA_LOAD_IM2COL_MULTICASTES1O_vEEEENS_8epilogue10collective6detail29Sm90TmaWarpSpecializedAdapterINS1U_15DefaultEpilogueISL_NSB_IJlNSB_IJSE_llEEESX_EEES1Z_NS1T_6thread17LinearCombinationISL_Li1EffLNS20_9ScaleType4KindE0ELNS_15FloatRoundStyleE2ESL_EENS_4gemm15EpilogueDefaultEEEEEvvEEEEvNT_6ParamsE)
        /*0398*/ 	.short	0x0210
        /*039a*/ 	.short	0x03f0


	//----- nvinfo : EIATTR_SW_WAR
	.align		4
.L_34:
        /*039c*/ 	.byte	0x04, 0x36
        /*039e*/ 	.short	(.L_36 - .L_35)
.L_35:
        /*03a0*/ 	.word	0x00000008
.L_36:


//--------------------- .nv.callgraph             --------------------------
	.section	.nv.callgraph,"",@"SHT_CUDA_CALLGRAPH"
	.align	4
	.sectionentsize	8
	.align		4
        /*0000*/ 	.word	0x00000000
	.align		4
        /*0004*/ 	.word	0xffffffff
	.align		4
        /*0008*/ 	.word	0x00000000
	.align		4
        /*000c*/ 	.word	0xfffffffe
	.align		4
        /*0010*/ 	.word	0x00000000
	.align		4
        /*0014*/ 	.word	0xfffffffd
	.align		4
        /*0018*/ 	.word	0x00000000
	.align		4
        /*001c*/ 	.word	0xfffffffc


//--------------------- .nv.constant4             --------------------------
	.section	.nv.constant4,"a",@progbits
	.align	8
	.align		8
.nv.constant4:
        /*0000*/ 	.dword	_ZN39_INTERNAL_64a7ece1_4_k_cu_6753b6f5_31474cuda3std3__45__cpo5beginE
	.align		8
        /*0008*/ 	.dword	_ZN39_INTERNAL_64a7ece1_4_k_cu_6753b6f5_31474cuda3std3__45__cpo3endE
	.align		8
        /*0010*/ 	.dword	_ZN39_INTERNAL_64a7ece1_4_k_cu_6753b6f5_31474cuda3std3__45__cpo6cbeginE
	.align		8
        /*0018*/ 	.dword	_ZN39_INTERNAL_64a7ece1_4_k_cu_6753b6f5_31474cuda3std3__45__cpo4cendE
	.align		8
        /*0020*/ 	.dword	_ZN39_INTERNAL_64a7ece1_4_k_cu_6753b6f5_31474cuda3std3__441_GLOBAL__N__64a7ece1_4_k_cu_6753b6f5_31476ignoreE
	.align		8
        /*0028*/ 	.dword	_ZN39_INTERNAL_64a7ece1_4_k_cu_6753b6f5_31474cuda3std3__419piecewise_constructE
	.align		8
        /*0030*/ 	.dword	_ZN39_INTERNAL_64a7ece1_4_k_cu_6753b6f5_31474cuda3std3__48in_placeE
	.align		8
        /*0038*/ 	.dword	_ZN39_INTERNAL_64a7ece1_4_k_cu_6753b6f5_31474cuda3std6ranges3__45__cpo4swapE
	.align		8
        /*0040*/ 	.dword	_ZN39_INTERNAL_64a7ece1_4_k_cu_6753b6f5_31474cuda3std6ranges3__45__cpo9iter_moveE
	.align		8
        /*0048*/ 	.dword	_ZN39_INTERNAL_64a7ece1_4_k_cu_6753b6f5_31474cute7productE
	.align		8
        /*0050*/ 	.dword	_ZN39_INTERNAL_64a7ece1_4_k_cu_6753b6f5_31474cute1_E


//--------------------- .text._ZN7cutlass13device_kernelINS_4conv6kernel13ConvUniversalINS1_16ConvProblemShapeILNS1_8OperatorE2ELi2EEENS1_10collective14CollectiveConvINS1_46MainloopSm90TmaGmmaWarpSpecializedImplicitGemmILS5_2ELi14ELi2EN4cute5tupleIJNSA_1CILi2EEENSC_ILi1EEESE_EEENS1_36KernelImplicitTmaWarpSpecializedSm90ELi1EEENSB_IJNSC_ILi64EEENSB_IJSI_EEESJ_EEENS_6half_tESL_NSA_8TiledMMAINSA_8MMA_AtomIJNSA_4SM904GMMA25MMA_64x64x16_F32F16F16_SSILNSP_5MajorE1ELSR_1ELNSP_7ScaleInE1ELSS_1EEEEEENSA_6LayoutINSB_IJSE_SE_SE_EEENSB_IJNSC_ILi0EEESX_SX_EEEEENSB_IJNSA_10UnderscoreES10_S10_EEEEENS7_6detail26Sm90ImplicitGemmTileTraitsINSA_13SM90_TMA_LOADENSA_14ComposedLayoutINSA_7SwizzleILi3ELi4ELi3EEENSA_18smem_ptr_flag_bitsILi16EEENSV_INSB_IJNSB_IJSI_SE_EEENSB_IJNSC_ILi8EEES1C_EEENSB_IJSE_NSC_ILi14EEEEEEEEENSB_IJNSB_IJSE_SX_EEENSB_IJSI_NSC_ILi512EEEEEENSB_IJSX_NSC_ILi4096EEEEEEEEEEEEEvEENS14_INSA_30SM90_TMA_LOAD_IM2COL_MULTICASTES1O_vEEEENS_8epilogue10collective6detail29Sm90TmaWarpSpecializedAdapterINS1U_15DefaultEpilogueISL_NSB_IJlNSB_IJSE_llEEESX_EEES1Z_NS1T_6thread17LinearCombinationISL_Li1EffLNS20_9ScaleType4KindE0ELNS_15FloatRoundStyleE2ESL_EENS_4gemm15EpilogueDefaultEEEEEvvEEEEvNT_6ParamsE --------------------------
	.section	.text._ZN7cutlass13device_kernelINS_4conv6kernel13ConvUniversalINS1_16ConvProblemShapeILNS1_8OperatorE2ELi2EEENS1_10collective14CollectiveConvINS1_46MainloopSm90TmaGmmaWarpSpecializedImplicitGemmILS5_2ELi14ELi2EN4cute5tupleIJNSA_1CILi2EEENSC_ILi1EEESE_EEENS1_36KernelImplicitTmaWarpSpecializedSm90ELi1EEENSB_IJNSC_ILi64EEENSB_IJSI_EEESJ_EEENS_6half_tESL_NSA_8TiledMMAINSA_8MMA_AtomIJNSA_4SM904GMMA25MMA_64x64x16_F32F16F16_SSILNSP_5MajorE1ELSR_1ELNSP_7ScaleInE1ELSS_1EEEEEENSA_6LayoutINSB_IJSE_SE_SE_EEENSB_IJNSC_ILi0EEESX_SX_EEEEENSB_IJNSA_10UnderscoreES10_S10_EEEEENS7_6detail26Sm90ImplicitGemmTileTraitsINSA_13SM90_TMA_LOADENSA_14ComposedLayoutINSA_7SwizzleILi3ELi4ELi3EEENSA_18smem_ptr_flag_bitsILi16EEENSV_INSB_IJNSB_IJSI_SE_EEENSB_IJNSC_ILi8EEES1C_EEENSB_IJSE_NSC_ILi14EEEEEEEEENSB_IJNSB_IJSE_SX_EEENSB_IJSI_NSC_ILi512EEEEEENSB_IJSX_NSC_ILi4096EEEEEEEEEEEEEvEENS14_INSA_30SM90_TMA_LOAD_IM2COL_MULTICASTES1O_vEEEENS_8epilogue10collective6detail29Sm90TmaWarpSpecializedAdapterINS1U_15DefaultEpilogueISL_NSB_IJlNSB_IJSE_llEEESX_EEES1Z_NS1T_6thread17LinearCombinationISL_Li1EffLNS20_9ScaleType4KindE0ELNS_15FloatRoundStyleE2ESL_EENS_4gemm15EpilogueDefaultEEEEEvvEEEEvNT_6ParamsE,"ax",@progbits
	.align	128
.text._ZN7cutlass13device_kernelINS_4conv6kernel13ConvUniversalINS1_16ConvProblemShapeILNS1_8OperatorE2ELi2EEENS1_10collective14CollectiveConvINS1_46MainloopSm90TmaGmmaWarpSpecializedImplicitGemmILS5_2ELi14ELi2EN4cute5tupleIJNSA_1CILi2EEENSC_ILi1EEESE_EEENS1_36KernelImplicitTmaWarpSpecializedSm90ELi1EEENSB_IJNSC_ILi64EEENSB_IJSI_EEESJ_EEENS_6half_tESL_NSA_8TiledMMAINSA_8MMA_AtomIJNSA_4SM904GMMA25MMA_64x64x16_F32F16F16_SSILNSP_5MajorE1ELSR_1ELNSP_7ScaleInE1ELSS_1EEEEEENSA_6LayoutINSB_IJSE_SE_SE_EEENSB_IJNSC_ILi0EEESX_SX_EEEEENSB_IJNSA_10UnderscoreES10_S10_EEEEENS7_6detail26Sm90ImplicitGemmTileTraitsINSA_13SM90_TMA_LOADENSA_14ComposedLayoutINSA_7SwizzleILi3ELi4ELi3EEENSA_18smem_ptr_flag_bitsILi16EEENSV_INSB_IJNSB_IJSI_SE_EEENSB_IJNSC_ILi8EEES1C_EEENSB_IJSE_NSC_ILi14EEEEEEEEENSB_IJNSB_IJSE_SX_EEENSB_IJSI_NSC_ILi512EEEEEENSB_IJSX_NSC_ILi4096EEEEEEEEEEEEEvEENS14_INSA_30SM90_TMA_LOAD_IM2COL_MULTICASTES1O_vEEEENS_8epilogue10collective6detail29Sm90TmaWarpSpecializedAdapterINS1U_15DefaultEpilogueISL_NSB_IJlNSB_IJSE_llEEESX_EEES1Z_NS1T_6thread17LinearCombinationISL_Li1EffLNS20_9ScaleType4KindE0ELNS_15FloatRoundStyleE2ESL_EENS_4gemm15EpilogueDefaultEEEEEvvEEEEvNT_6ParamsE:
        .type           _ZN7cutlass13device_kernelINS_4conv6kernel13ConvUniversalINS1_16ConvProblemShapeILNS1_8OperatorE2ELi2EEENS1_10collective14CollectiveConvINS1_46MainloopSm90TmaGmmaWarpSpecializedImplicitGemmILS5_2ELi14ELi2EN4cute5tupleIJNSA_1CILi2EEENSC_ILi1EEESE_EEENS1_36KernelImplicitTmaWarpSpecializedSm90ELi1EEENSB_IJNSC_ILi64EEENSB_IJSI_EEESJ_EEENS_6half_tESL_NSA_8TiledMMAINSA_8MMA_AtomIJNSA_4SM904GMMA25MMA_64x64x16_F32F16F16_SSILNSP_5MajorE1ELSR_1ELNSP_7ScaleInE1ELSS_1EEEEEENSA_6LayoutINSB_IJSE_SE_SE_EEENSB_IJNSC_ILi0EEESX_SX_EEEEENSB_IJNSA_10UnderscoreES10_S10_EEEEENS7_6detail26Sm90ImplicitGemmTileTraitsINSA_13SM90_TMA_LOADENSA_14ComposedLayoutINSA_7SwizzleILi3ELi4ELi3EEENSA_18smem_ptr_flag_bitsILi16EEENSV_INSB_IJNSB_IJSI_SE_EEENSB_IJNSC_ILi8EEES1C_EEENSB_IJSE_NSC_ILi14EEEEEEEEENSB_IJNSB_IJSE_SX_EEENSB_IJSI_NSC_ILi512EEEEEENSB_IJSX_NSC_ILi4096EEEEEEEEEEEEEvEENS14_INSA_30SM90_TMA_LOAD_IM2COL_MULTICASTES1O_vEEEENS_8epilogue10collective6detail29Sm90TmaWarpSpecializedAdapterINS1U_15DefaultEpilogueISL_NSB_IJlNSB_IJSE_llEEESX_EEES1Z_NS1T_6thread17LinearCombinationISL_Li1EffLNS20_9ScaleType4KindE0ELNS_15FloatRoundStyleE2ESL_EENS_4gemm15EpilogueDefaultEEEEEvvEEEEvNT_6ParamsE,@function
        .size           _ZN7cutlass13device_kernelINS_4conv6kernel13ConvUniversalINS1_16ConvProblemShapeILNS1_8OperatorE2ELi2EEENS1_10collective14CollectiveConvINS1_46MainloopSm90TmaGmmaWarpSpecializedImplicitGemmILS5_2ELi14ELi2EN4cute5tupleIJNSA_1CILi2EEENSC_ILi1EEESE_EEENS1_36KernelImplicitTmaWarpSpecializedSm90ELi1EEENSB_IJNSC_ILi64EEENSB_IJSI_EEESJ_EEENS_6half_tESL_NSA_8TiledMMAINSA_8MMA_AtomIJNSA_4SM904GMMA25MMA_64x64x16_F32F16F16_SSILNSP_5MajorE1ELSR_1ELNSP_7ScaleInE1ELSS_1EEEEEENSA_6LayoutINSB_IJSE_SE_SE_EEENSB_IJNSC_ILi0EEESX_SX_EEEEENSB_IJNSA_10UnderscoreES10_S10_EEEEENS7_6detail26Sm90ImplicitGemmTileTraitsINSA_13SM90_TMA_LOADENSA_14ComposedLayoutINSA_7SwizzleILi3ELi4ELi3EEENSA_18smem_ptr_flag_bitsILi16EEENSV_INSB_IJNSB_IJSI_SE_EEENSB_IJNSC_ILi8EEES1C_EEENSB_IJSE_NSC_ILi14EEEEEEEEENSB_IJNSB_IJSE_SX_EEENSB_IJSI_NSC_ILi512EEEEEENSB_IJSX_NSC_ILi4096EEEEEEEEEEEEEvEENS14_INSA_30SM90_TMA_LOAD_IM2COL_MULTICASTES1O_vEEEENS_8epilogue10collective6detail29Sm90TmaWarpSpecializedAdapterINS1U_15DefaultEpilogueISL_NSB_IJlNSB_IJSE_llEEESX_EEES1Z_NS1T_6thread17LinearCombinationISL_Li1EffLNS20_9ScaleType4KindE0ELNS_15FloatRoundStyleE2ESL_EENS_4gemm15EpilogueDefaultEEEEEvvEEEEvNT_6ParamsE,(.L_x_112 - _ZN7cutlass13device_kernelINS_4conv6kernel13ConvUniversalINS1_16ConvProblemShapeILNS1_8OperatorE2ELi2EEENS1_10collective14CollectiveConvINS1_46MainloopSm90TmaGmmaWarpSpecializedImplicitGemmILS5_2ELi14ELi2EN4cute5tupleIJNSA_1CILi2EEENSC_ILi1EEESE_EEENS1_36KernelImplicitTmaWarpSpecializedSm90ELi1EEENSB_IJNSC_ILi64EEENSB_IJSI_EEESJ_EEENS_6half_tESL_NSA_8TiledMMAINSA_8MMA_AtomIJNSA_4SM904GMMA25MMA_64x64x16_F32F16F16_SSILNSP_5MajorE1ELSR_1ELNSP_7ScaleInE1ELSS_1EEEEEENSA_6LayoutINSB_IJSE_SE_SE_EEENSB_IJNSC_ILi0EEESX_SX_EEEEENSB_IJNSA_10UnderscoreES10_S10_EEEEENS7_6detail26Sm90ImplicitGemmTileTraitsINSA_13SM90_TMA_LOADENSA_14ComposedLayoutINSA_7SwizzleILi3ELi4ELi3EEENSA_18smem_ptr_flag_bitsILi16EEENSV_INSB_IJNSB_IJSI_SE_EEENSB_IJNSC_ILi8EEES1C_EEENSB_IJSE_NSC_ILi14EEEEEEEEENSB_IJNSB_IJSE_SX_EEENSB_IJSI_NSC_ILi512EEEEEENSB_IJSX_NSC_ILi4096EEEEEEEEEEEEEvEENS14_INSA_30SM90_TMA_LOAD_IM2COL_MULTICASTES1O_vEEEENS_8epilogue10collective6detail29Sm90TmaWarpSpecializedAdapterINS1U_15DefaultEpilogueISL_NSB_IJlNSB_IJSE_llEEESX_EEES1Z_NS1T_6thread17LinearCombinationISL_Li1EffLNS20_9ScaleType4KindE0ELNS_15FloatRoundStyleE2ESL_EENS_4gemm15EpilogueDefaultEEEEEvvEEEEvNT_6ParamsE)
        .other          _ZN7cutlass13device_kernelINS_4conv6kernel13ConvUniversalINS1_16ConvProblemShapeILNS1_8OperatorE2ELi2EEENS1_10collective14CollectiveConvINS1_46MainloopSm90TmaGmmaWarpSpecializedImplicitGemmILS5_2ELi14ELi2EN4cute5tupleIJNSA_1CILi2EEENSC_ILi1EEESE_EEENS1_36KernelImplicitTmaWarpSpecializedSm90ELi1EEENSB_IJNSC_ILi64EEENSB_IJSI_EEESJ_EEENS_6half_tESL_NSA_8TiledMMAINSA_8MMA_AtomIJNSA_4SM904GMMA25MMA_64x64x16_F32F16F16_SSILNSP_5MajorE1ELSR_1ELNSP_7ScaleInE1ELSS_1EEEEEENSA_6LayoutINSB_IJSE_SE_SE_EEENSB_IJNSC_ILi0EEESX_SX_EEEEENSB_IJNSA_10UnderscoreES10_S10_EEEEENS7_6detail26Sm90ImplicitGemmTileTraitsINSA_13SM90_TMA_LOADENSA_14ComposedLayoutINSA_7SwizzleILi3ELi4ELi3EEENSA_18smem_ptr_flag_bitsILi16EEENSV_INSB_IJNSB_IJSI_SE_EEENSB_IJNSC_ILi8EEES1C_EEENSB_IJSE_NSC_ILi14EEEEEEEEENSB_IJNSB_IJSE_SX_EEENSB_IJSI_NSC_ILi512EEEEEENSB_IJSX_NSC_ILi4096EEEEEEEEEEEEEvEENS14_INSA_30SM90_TMA_LOAD_IM2COL_MULTICASTES1O_vEEEENS_8epilogue10collective6detail29Sm90TmaWarpSpecializedAdapterINS1U_15DefaultEpilogueISL_NSB_IJlNSB_IJSE_llEEESX_EEES1Z_NS1T_6thread17LinearCombinationISL_Li1EffLNS20_9ScaleType4KindE0ELNS_15FloatRoundStyleE2ESL_EENS_4gemm15EpilogueDefaultEEEEEvvEEEEvNT_6ParamsE,@"STO_CUDA_ENTRY STV_DEFAULT"
_ZN7cutlass13device_kernelINS_4conv6kernel13ConvUniversalINS1_16ConvProblemShapeILNS1_8OperatorE2ELi2EEENS1_10collective14CollectiveConvINS1_46MainloopSm90TmaGmmaWarpSpecializedImplicitGemmILS5_2ELi14ELi2EN4cute5tupleIJNSA_1CILi2EEENSC_ILi1EEESE_EEENS1_36KernelImplicitTmaWarpSpecializedSm90ELi1EEENSB_IJNSC_ILi64EEENSB_IJSI_EEESJ_EEENS_6half_tESL_NSA_8TiledMMAINSA_8MMA_AtomIJNSA_4SM904GMMA25MMA_64x64x16_F32F16F16_SSILNSP_5MajorE1ELSR_1ELNSP_7ScaleInE1ELSS_1EEEEEENSA_6LayoutINSB_IJSE_SE_SE_EEENSB_IJNSC_ILi0EEESX_SX_EEEEENSB_IJNSA_10UnderscoreES10_S10_EEEEENS7_6detail26Sm90ImplicitGemmTileTraitsINSA_13SM90_TMA_LOADENSA_14ComposedLayoutINSA_7SwizzleILi3ELi4ELi3EEENSA_18smem_ptr_flag_bitsILi16EEENSV_INSB_IJNSB_IJSI_SE_EEENSB_IJNSC_ILi8EEES1C_EEENSB_IJSE_NSC_ILi14EEEEEEEEENSB_IJNSB_IJSE_SX_EEENSB_IJSI_NSC_ILi512EEEEEENSB_IJSX_NSC_ILi4096EEEEEEEEEEEEEvEENS14_INSA_30SM90_TMA_LOAD_IM2COL_MULTICASTES1O_vEEEENS_8epilogue10collective6detail29Sm90TmaWarpSpecializedAdapterINS1U_15DefaultEpilogueISL_NSB_IJlNSB_IJSE_llEEESX_EEES1Z_NS1T_6thread17LinearCombinationISL_Li1EffLNS20_9ScaleType4KindE0ELNS_15FloatRoundStyleE2ESL_EENS_4gemm15EpilogueDefaultEEEEEvvEEEEvNT_6ParamsE:
[----:B------:R-:W-:Y:S01]  /*0000*/  LDC R1, c[0x0][0x28] ;  /* 0x00000a00ff017b82 */ /* 0x000fe20000000800 */
[----:B------:R-:W0:Y:S01]  /*0010*/  S2R R7, SR_TID.X ;  /* 0x0000000000077919 */ /* 0x000e220000002100 */
[----:B------:R-:W-:Y:S01]  /*0020*/  ELECT P0, URZ, PT ;  /* 0x00000000003f782f */ /* 0x000fe20003800000 */
[----:B------:R-:W-:Y:S01]  /*0030*/  BSSY B0, `(.L_x_0) ;  /* 0x0000010000007945 */ /* 0x000fe20003800000 */
[----:B------:R-:W1:Y:S01]  /*0040*/  S2R R8, SR_CTAID.X ;  /* 0x0000000000087919 */ /* 0x000e620000002500 */
[--C-:B0-----:R-:W-:Y:S02]  /*0050*/  SHF.R.U32.HI R0, RZ, 0x5, R7.reuse ;  /* 0x00000005ff007819 */ /* 0x101fe40000011607 */
[----:B------:R-:W-:-:S03]  /*0060*/  SHF.R.U32.HI R9, RZ, 0x7, R7 ;  /* 0x00000007ff097819 */ /* 0x000fc60000011607 */
[----:B------:R-:W0:Y:S04]  /*0070*/  SHFL.IDX PT, R12, R0, RZ, 0x1f ;  /* 0x00001fff000c7589 */ /* 0x000e2800000e0000 */
[----:B------:R-:W2:Y:S01]  /*0080*/  SHFL.IDX PT, R9, R9, RZ, 0x1f ;  /* 0x00001fff09097589 */ /* 0x000ea200000e0000 */
[----:B0-----:R-:W-:-:S13]  /*0090*/  ISETP.NE.OR P0, PT, R12, RZ, !P0 ;  /* 0x000000ff0c00720c */ /* 0x001fda0004705670 */
[----:B-12---:R-:W-:Y:S05]  /*00a0*/  @P0 BRA `(.L_x_1) ;  /* 0x0000000000200947 */ /* 0x006fea0003800000 */
[----:B------:R-:W-:Y:S02]  /*00b0*/  ULDC.64 UR4, c[0x0][0x198] ;  /* 0x0000660000047ab9 */ /* 0x000fe40000000a00 */
[----:B------:R-:W-:Y:S02]  /*00c0*/  UIADD3 UR6, UP0, UR4, 0xf0, URZ ;  /* 0x000000f004067890 */ /* 0x000fe4000ff1e03f */
[----:B------:R-:W-:Y:S02]  /*00d0*/  UIADD3 UR4, UP1, UR4, 0x1f0, URZ ;  /* 0x000001f004047890 */ /* 0x000fe4000ff3e03f */
[----:B------:R-:W-:Y:S02]  /*00e0*/  UIADD3.X UR7, URZ, UR5, URZ, UP0, !UPT ;  /* 0x000000053f077290 */ /* 0x000fe400087fe43f */
[----:B------:R-:W-:-:S07]  /*00f0*/  UIADD3.X UR5, URZ, UR5, URZ, UP1, !UPT ;  /* 0x000000053f057290 */ /* 0x000fce0008ffe43f */
[----:B------:R0:W-:Y:S02]  /*0100*/  UTMACCTL.PF [UR6] ;  /* 0x00000000060079b9 */ /* 0x0001e40008040000 */
[----:B------:R0:W-:Y:S02]  /*0110*/  UTMACCTL.PF [UR4] ;  /* 0x00000000040079b9 */ /* 0x0001e40008040000 */
[----:B0-----:R-:W-:Y:S01]  /*0120*/  NOP ;  /* 0x0000000000007918 */ /* 0x001fe20000000000 */
.L_x_1:
[----:B------:R-:W-:Y:S05]  /*0130*/  BSYNC B0 ;  /* 0x0000000000007941 */ /* 0x000fea0003800000 */
.L_x_0:
[----:B------:R-:W0:Y:S01]  /*0140*/  SHFL.IDX PT, R0, R0, RZ, 0x1f ;  /* 0x00001fff00007589 */ /* 0x000e2200000e0000 */
[----:B------:R-:W-:Y:S02]  /*0150*/  SHF.R.S32.HI R2, RZ, 0x1f, R7 ;  /* 0x0000001fff027819 */ /* 0x000fe40000011407 */
[----:B------:R-:W-:Y:S01]  /*0160*/  I2FP.F32.U32 R4, R8 ;  /* 0x0000000800047245 */ /* 0x000fe20000201000 */
[----:B------:R-:W1:Y:S01]  /*0170*/  S2R R11, SR_CTAID.Y ;  /* 0x00000000000b7919 */ /* 0x000e620000002600 */
[----:B------:R-:W-:-:S04]  /*0180*/  LEA.HI R2, R2, R7, RZ, 0x7 ;  /* 0x0000000702027211 */ /* 0x000fc800078f38ff */
[----:B------:R-:W-:-:S05]  /*0190*/  LOP3.LUT R2, R2, 0xffffff80, RZ, 0xc0, !PT ;  /* 0xffffff8002027812 */ /* 0x000fca00078ec0ff */
[----:B------:R-:W-:-:S05]  /*01a0*/  IMAD.IADD R10, R7, 0x1, -R2 ;  /* 0x00000001070a7824 */ /* 0x000fca00078e0a02 */
[----:B------:R-:W-:-:S04]  /*01b0*/  SHF.R.S32.HI R3, RZ, 0x1f, R10 ;  /* 0x0000001fff037819 */ /* 0x000fc8000001140a */
[----:B------:R-:W-:Y:S02]  /*01c0*/  LEA.HI R3, R3, R10, RZ, 0x3 ;  /* 0x0000000a03037211 */ /* 0x000fe400078f18ff */
[----:B0-----:R-:W-:Y:S02]  /*01d0*/  ISETP.NE.AND P0, PT, R0, RZ, PT ;  /* 0x000000ff0000720c */ /* 0x001fe40003f05270 */
[--C-:B------:R-:W-:Y:S02]  /*01e0*/  SHF.R.S32.HI R2, RZ, 0x3, R3.reuse ;  /* 0x00000003ff027819 */ /* 0x100fe40000011403 */
[----:B------:R-:W-:Y:S02]  /*01f0*/  SHF.R.S32.HI R3, RZ, 0x1f, R3 ;  /* 0x0000001fff037819 */ /* 0x000fe40000011403 */
[----:B------:R-:W-:-:S07]  /*0200*/  SHF.R.S32.HI R5, RZ, 0x1f, R0 ;  /* 0x0000001fff057819 */ /* 0x000fce0000011400 */
[----:B-1----:R-:W-:Y:S05]  /*0210*/  @P0 BRA `(.L_x_2) ;  /* 0x0000000000b40947 */ /* 0x002fea0003800000 */
[----:B------:R-:W-:Y:S01]  /*0220*/  ELECT P0, URZ, PT ;  /* 0x00000000003f782f */ /* 0x000fe20003800000 */
[----:B------:R-:W-:-:S12]  /*0230*/  BSSY B0, `(.L_x_2) ;  /* 0x000002b000007945 */ /* 0x000fd80003800000 */
[----:B------:R-:W-:Y:S05]  /*0240*/  @!P0 BRA `(.L_x_3) ;  /* 0x0000000000a48947 */ /* 0x000fea0003800000 */
[----:B------:R-:W0:Y:S01]  /*0250*/  S2UR UR8, SR_CgaCtaId ;  /* 0x00000000000879c3 */ /* 0x000e220000008800 */
[----:B------:R-:W-:Y:S01]  /*0260*/  UMOV UR4, 0x400 ;  /* 0x0000040000047882 */ /* 0x000fe20000000000 */
[----:B------:R-:W-:Y:S01]  /*0270*/  UMOV UR5, 0x1 ;  /* 0x0000000100057882 */ /* 0x000fe20000000000 */
[----:B------:R-:W-:Y:S02]  /*0280*/  UMOV UR6, 0x2 ;  /* 0x0000000200067882 */ /* 0x000fe40000000000 */
[----:B------:R-:W-:-:S04]  /*0290*/  UIADD3 UR6, -UR6, 0x100000, URZ ;  /* 0x0010000006067890 */ /* 0x000fc8000fffe13f */
[----:B------:R-:W-:Y:S02]  /*02a0*/  USHF.L.U32 UR7, UR6, 0xb, URZ ;  /* 0x0000000b06077899 */ /* 0x000fe4000800063f */
[----:B------:R-:W-:Y:S02]  /*02b0*/  USHF.L.U32 UR6, UR6, 0x1, URZ ;  /* 0x0000000106067899 */ /* 0x000fe4000800063f */
[----:B0-----:R-:W-:Y:S02]  /*02c0*/  ULEA UR8, UR8, UR4, 0x18 ;  /* 0x0000000408087291 */ /* 0x001fe4000f8ec03f */
[----:B------:R-:W-:-:S04]  /*02d0*/  UIADD3 UR4, -UR5, 0x100000, URZ ;  /* 0x0010000005047890 */ /* 0x000fc8000fffe13f */
[----:B------:R-:W-:Y:S02]  /*02e0*/  USHF.L.U32 UR5, UR4, 0xb, URZ ;  /* 0x0000000b04057899 */ /* 0x000fe4000800063f */
[----:B------:R-:W-:Y:S01]  /*02f0*/  USHF.L.U32 UR4, UR4, 0x1, URZ ;  /* 0x0000000104047899 */ /* 0x000fe2000800063f */
[----:B------:R-:W0:Y:S11]  /*0300*/  FENCE.VIEW.ASYNC.S ;  /* 0x00000000000073c6 */ /* 0x000e360000000000 */
[----:B0-----:R0:W1:Y:S01]  /*0310*/  SYNCS.EXCH.64 URZ, [UR8+0x38000], UR4 ;  /* 0x03800004083f75b2 */ /* 0x0010620008000100 */
[----:B------:R0:W2:Y:S01]  /*0320*/  SYNCS.EXCH.64 URZ, [UR8+0x38070], UR6 ;  /* 0x03807006083f75b2 */ /* 0x0000a20008000100 */
[----:B------:R0:W3:Y:S01]  /*0330*/  SYNCS.EXCH.64 URZ, [UR8+0x38008], UR4 ;  /* 0x03800804083f75b2 */ /* 0x0000e20008000100 */
[----:B------:R0:W4:Y:S01]  /*0340*/  SYNCS.EXCH.64 URZ, [UR8+0x38078], UR6 ;  /* 0x03807806083f75b2 */ /* 0x0001220008000100 */
[----:B------:R0:W0:Y:S01]  /*0350*/  SYNCS.EXCH.64 URZ, [UR8+0x38010], UR4 ;  /* 0x03801004083f75b2 */ /* 0x0000220008000100 */
        /* <DEDUP_REMOVED lines=23> */
[----:B-1234-:R-:W-:Y:S01]  /*04d0*/  NOP ;  /* 0x0000000000007918 */ /* 0x01efe20000000000 */
.L_x_3:
[----:B0-----:R-:W-:Y:S05]  /*04e0*/  BSYNC B0 ;  /* 0x0000000000007941 */ /* 0x001fea0003800000 */
.L_x_2:
[----:B------:R-:W-:Y:S01]  /*04f0*/  ULDC UR4, c[0x0][0x150] ;  /* 0x0000540000047ab9 */ /* 0x000fe20000000800 */
[----:B------:R-:W-:Y:S01]  /*0500*/  LEA.HI R3, R3, R2, RZ, 0x2 ;  /* 0x0000000203037211 */ /* 0x000fe200078f10ff */
[----:B------:R-:W-:Y:S01]  /*0510*/  FMUL R4, R4, UR4 ;  /* 0x0000000404047c20 */ /* 0x000fe20008400000 */
[----:B------:R-:W-:Y:S01]  /*0520*/  LEA.HI R5, R5, R0, RZ, 0x2 ;  /* 0x0000000005057211 */ /* 0x000fe200078f10ff */
[----:B------:R-:W-:Y:S01]  /*0530*/  ULDC UR4, c[0x0][0x154] ;  /* 0x0000550000047ab9 */ /* 0x000fe20000000800 */
[----:B------:R-:W-:Y:S01]  /*0540*/  LOP3.LUT R3, R3, 0xfffffffc, RZ, 0xc0, !PT ;  /* 0xfffffffc03037812 */ /* 0x000fe200078ec0ff */
[----:B------:R-:W0:Y:S01]  /*0550*/  LDC R14, c[0x0][0x140] ;  /* 0x00005000ff0e7b82 */ /* 0x000e220000000800 */
[----:B------:R-:W-:Y:S01]  /*0560*/  LOP3.LUT R5, R5, 0x3ffffffc, RZ, 0xc0, !PT ;  /* 0x3ffffffc05057812 */ /* 0x000fe200078ec0ff */
[----:B------:R-:W1:Y:S01]  /*0570*/  F2I.U32.TRUNC.NTZ R4, R4 ;  /* 0x0000000400047305 */ /* 0x000e62000020f000 */
[----:B------:R-:W-:Y:S01]  /*0580*/  LOP3.LUT P0, RZ, R10, 0x7, RZ, 0xc0, !PT ;  /* 0x000000070aff7812 */ /* 0x000fe2000780c0ff */
[----:B------:R-:W-:Y:S01]  /*0590*/  IMAD.IADD R3, R2, 0x1, -R3 ;  /* 0x0000000102037824 */ /* 0x000fe200078e0a03 */
[----:B------:R-:W-:Y:S01]  /*05a0*/  ISETP.NE.AND P3, PT, R9, 0x1, PT ;  /* 0x000000010900780c */ /* 0x000fe20003f65270 */
[----:B------:R-:W-:Y:S01]  /*05b0*/  IMAD.IADD R0, R0, 0x1, -R5 ;  /* 0x0000000100007824 */ /* 0x000fe200078e0a05 */
[----:B------:R-:W-:Y:S01]  /*05c0*/  I2FP.F32.U32 R5, R11 ;  /* 0x0000000b00057245 */ /* 0x000fe20000201000 */
[----:B------:R-:W-:Y:S01]  /*05d0*/  NOP ;  /* 0x0000000000007918 */ /* 0x000fe20000000000 */
[----:B------:R-:W-:Y:S01]  /*05e0*/  NOP ;  /* 0x0000000000007918 */ /* 0x000fe20000000000 */
[----:B------:R-:W-:-:S02]  /*05f0*/  IMAD R2, R0, 0x4, R3 ;  /* 0x0000000400027824 */ /* 0x000fc400078e0203 */
[----:B------:R-:W-:Y:S01]  /*0600*/  FMUL R6, R5, UR4 ;  /* 0x0000000405067c20 */ /* 0x000fe20008400000 */
[----:B------:R-:W-:Y:S02]  /*0610*/  ULDC UR4, c[0x0][0x144] ;  /* 0x0000510000047ab9 */ /* 0x000fe40000000800 */
[----:B------:R-:W-:Y:S01]  /*0620*/  LEA.HI R0, R2, R2, RZ, 0x1 ;  /* 0x0000000202007211 */ /* 0x000fe200078f08ff */
[----:B-1----:R-:W-:Y:S02]  /*0630*/  IMAD.MOV R5, RZ, RZ, -R4 ;  /* 0x000000ffff057224 */ /* 0x002fe400078e0a04 */
[----:B------:R-:W1:Y:S01]  /*0640*/  F2I.U32.TRUNC.NTZ R6, R6 ;  /* 0x0000000600067305 */ /* 0x000e62000020f000 */
[----:B------:R-:W-:Y:S01]  /*0650*/  LOP3.LUT R3, R0, 0xfffffffe, RZ, 0xc0, !PT ;  /* 0xfffffffe00037812 */ /* 0x000fe200078ec0ff */
[----:B------:R-:W-:Y:S01]  /*0660*/  IMAD R0, R5, UR4, R8 ;  /* 0x0000000405007c24 */ /* 0x000fe2000f8e0208 */
[----:B------:R-:W-:Y:S01]  /*0670*/  ULDC UR4, c[0x0][0x148] ;  /* 0x0000520000047ab9 */ /* 0x000fe20000000800 */
[----:B------:R-:W-:Y:S01]  /*0680*/  IMAD.SHL.U32 R5, R2, 0x4, RZ ;  /* 0x0000000402057824 */ /* 0x000fe200078e00ff */
[----:B0-----:R-:W-:Y:S01]  /*0690*/  ISETP.EQ.U32.AND P1, PT, R14, 0x1, PT ;  /* 0x000000010e00780c */ /* 0x001fe20003f22070 */
[----:B------:R-:W-:-:S05]  /*06a0*/  IMAD.IADD R3, R2, 0x1, -R3 ;  /* 0x0000000102037824 */ /* 0x000fca00078e0a03 */
[----:B------:R-:W-:Y:S02]  /*06b0*/  ISETP.NE.AND P4, PT, R3, R0, PT ;  /* 0x000000000300720c */ /* 0x000fe40003f85270 */
[----:B------:R-:W-:-:S04]  /*06c0*/  SHF.R.S32.HI R3, RZ, 0x1f, R12 ;  /* 0x0000001fff037819 */ /* 0x000fc8000001140c */
[----:B------:R-:W-:Y:S02]  /*06d0*/  LEA.HI R0, R3, R12, RZ, 0x2 ;  /* 0x0000000c03007211 */ /* 0x000fe400078f10ff */
[----:B------:R-:W-:Y:S01]  /*06e0*/  LOP3.LUT R3, R2, 0xc, R5, 0x78, !PT ;  /* 0x0000000c02037812 */ /* 0x000fe200078e7805 */
[----:B-1----:R-:W-:Y:S01]  /*06f0*/  IMAD.MOV R2, RZ, RZ, -R6 ;  /* 0x000000ffff027224 */ /* 0x002fe200078e0a06 */
[----:B------:R-:W-:Y:S01]  /*0700*/  LOP3.LUT R5, R0, 0xfffffffc, RZ, 0xc0, !PT ;  /* 0xfffffffc00057812 */ /* 0x000fe200078ec0ff */
[----:B------:R-:W-:Y:S01]  /*0710*/  IMAD.MOV.U32 R6, RZ, RZ, 0x1 ;  /* 0x00000001ff067424 */ /* 0x000fe200078e00ff */
[C---:B------:R-:W-:Y:S01]  /*0720*/  ISETP.LT.U32.AND P0, PT, R3.reuse, 0x2, !P0 ;  /* 0x000000020300780c */ /* 0x040fe20004701070 */
[----:B------:R-:W-:Y:S01]  /*0730*/  IMAD R13, R2, UR4, R11 ;  /* 0x00000004020d7c24 */ /* 0x000fe2000f8e020b */
[----:B------:R-:W-:Y:S01]  /*0740*/  @P4 LEA.HI R0, R3, R3, RZ, 0x1 ;  /* 0x0000000303004211 */ /* 0x000fe200078f08ff */
[----:B------:R-:W-:-:S03]  /*0750*/  IMAD.IADD R12, R12, 0x1, -R5 ;  /* 0x000000010c0c7824 */ /* 0x000fc600078e0a05 */
[----:B------:R-:W-:Y:S02]  /*0760*/  @P4 SHF.R.S32.HI R0, RZ, 0x1, R0 ;  /* 0x00000001ff004819 */ /* 0x000fe40000011400 */
[----:B------:R-:W-:Y:S02]  /*0770*/  LOP3.LUT P2, RZ, R9, R12, RZ, 0xfc, !PT ;  /* 0x0000000c09ff7212 */ /* 0x000fe4000784fcff */
[----:B------:R-:W-:Y:S02]  /*0780*/  @P4 ISETP.NE.AND P5, PT, R0, R13, PT ;  /* 0x0000000d0000420c */ /* 0x000fe40003fa5270 */
[----:B------:R-:W-:Y:S02]  /*0790*/  SEL R5, RZ, 0x1, P2 ;  /* 0x00000001ff057807 */ /* 0x000fe40001000000 */
[----:B------:R-:W-:Y:S02]  /*07a0*/  SEL R13, RZ, 0x1, !P0 ;  /* 0x00000001ff0d7807 */ /* 0x000fe40004000000 */
[----:B------:R-:W-:-:S02]  /*07b0*/  @P4 SEL R6, RZ, 0x1, P5 ;  /* 0x00000001ff064807 */ /* 0x000fc40002800000 */
[----:B------:R-:W-:Y:S02]  /*07c0*/  SEL R5, R5, 0x2, P3 ;  /* 0x0000000205057807 */ /* 0x000fe40001800000 */
[----:B------:R-:W-:Y:S01]  /*07d0*/  LOP3.LUT R6, R6, R13, RZ, 0xc0, !PT ;  /* 0x0000000d06067212 */ /* 0x000fe200078ec0ff */
[----:B------:R-:W-:Y:S06]  /*07e0*/  @!P1 BRA `(.L_x_4) ;  /* 0x0000000000089947 */ /* 0x000fec0003800000 */
[----:B------:R-:W-:Y:S01]  /*07f0*/  UCGABAR_ARV ;  /* 0x00000000000079c7 */ /* 0x000fe20008000000 */
[----:B------:R-:W-:Y:S05]  /*0800*/  BRA `(.L_x_5) ;  /* 0x0000000000047947 */ /* 0x000fea0003800000 */
.L_x_4:
[----:B------:R-:W-:Y:S01]  /*0810*/  NOP ;  /* 0x0000000000007918 */ /* 0x000fe20000000000 */
.L_x_5:
[----:B------:R-:W-:Y:S01]  /*0820*/  ULDC.64 UR4, c[0x0][0x598] ;  /* 0x0001660000047ab9 */ /* 0x000fe20000000a00 */
[----:B------:R-:W-:Y:S01]  /*0830*/  ULDC.64 UR12, c[0x0][0x208] ;  /* 0x00008200000c7ab9 */ /* 0x000fe20000000a00 */
[----:B------:R-:W-:-:S04]  /*0840*/  ISETP.NE.U32.AND P0, PT, RZ, UR4, PT ;  /* 0x00000004ff007c0c */ /* 0x000fc8000bf05070 */
[----:B------:R-:W-:-:S13]  /*0850*/  ISETP.NE.AND.EX P0, PT, RZ, UR5, PT, P0 ;  /* 0x00000005ff007c0c */ /* 0x000fda000bf05300 */
[----:B------:R-:W-:Y:S05]  /*0860*/  @!P0 BRA `(.L_x_6) ;  /* 0x00000000001c8947 */ /* 0x000fea0003800000 */
[----:B------:R-:W0:Y:S02]  /*0870*/  LDC.64 R14, c[0x0][0x598] ;  /* 0x00016600ff0e7b82 */ /* 0x000e240000000a00 */
[----:B0-----:R-:W2:Y:S02]  /*0880*/  LDG.E.64 R14, desc[UR12][R14.64] ;  /* 0x0000000c0e0e7981 */ /* 0x001ea4000c1e1b00 */
[----:B--2---:R-:W-:-:S04]  /*0890*/  ISETP.NE.U32.AND P0, PT, R14, RZ, PT ;  /* 0x000000ff0e00720c */ /* 0x004fc80003f05070 */
[----:B------:R-:W-:-:S13]  /*08a0*/  ISETP.NE.AND.EX P0, PT, R15, RZ, PT, P0 ;  /* 0x000000ff0f00720c */ /* 0x000fda0003f05300 */
[----:B------:R-:W-:Y:S05]  /*08b0*/  @!P0 BRA `(.L_x_6) ;  /* 0x0000000000088947 */ /* 0x000fea0003800000 */
[----:B------:R0:W5:Y:S01]  /*08c0*/  LD.E R0, desc[UR12][R14.64] ;  /* 0x0000000c0e007980 */ /* 0x000162000c101900 */
[----:B------:R-:W-:Y:S05]  /*08d0*/  BRA `(.L_x_7) ;  /* 0x0000000000207947 */ /* 0x000fea0003800000 */
.L_x_6:
[----:B------:R-:W-:Y:S02]  /*08e0*/  ULDC.64 UR4, c[0x0][0x588] ;  /* 0x0001620000047ab9 */ /* 0x000fe40000000a00 */
[----:B------:R-:W-:-:S04]  /*08f0*/  ISETP.NE.U32.AND P0, PT, RZ, UR4, PT ;  /* 0x00000004ff007c0c */ /* 0x000fc8000bf05070 */
[----:B------:R-:W-:-:S13]  /*0900*/  ISETP.NE.AND.EX P0, PT, RZ, UR5, PT, P0 ;  /* 0x00000005ff007c0c */ /* 0x000fda000bf05300 */
[----:B------:R-:W-:Y:S05]  /*0910*/  @!P0 BRA `(.L_x_8) ;  /* 0x00000000000c8947 */ /* 0x000fea0003800000 */
[----:B------:R-:W0:Y:S02]  /*0920*/  LDC.64 R14, c[0x0][0x588] ;  /* 0x00016200ff0e7b82 */ /* 0x000e240000000a00 */
[----:B0-----:R1:W5:Y:S01]  /*0930*/  LDG.E R0, desc[UR12][R14.64] ;  /* 0x0000000c0e007981 */ /* 0x001362000c1e1900 */
[----:B------:R-:W-:Y:S05]  /*0940*/  BRA `(.L_x_7) ;  /* 0x0000000000047947 */ /* 0x000fea0003800000 */
.L_x_8:
[----:B------:R-:W2:Y:S02]  /*0950*/  LDC R0, c[0x0][0x580] ;  /* 0x00016000ff007b82 */ /* 0x000ea40000000800 */
.L_x_7:
[----:B------:R-:W-:Y:S02]  /*0960*/  ULDC.64 UR4, c[0x0][0x5a0] ;  /* 0x0001680000047ab9 */ /* 0x000fe40000000a00 */
[----:B------:R-:W-:-:S04]  /*0970*/  ISETP.NE.U32.AND P0, PT, RZ, UR4, PT ;  /* 0x00000004ff007c0c */ /* 0x000fc8000bf05070 */
[----:B------:R-:W-:-:S13]  /*0980*/  ISETP.NE.AND.EX P0, PT, RZ, UR5, PT, P0 ;  /* 0x00000005ff007c0c */ /* 0x000fda000bf05300 */
[----:B------:R-:W-:Y:S05]  /*0990*/  @!P0 BRA `(.L_x_9) ;  /* 0x00000000001c8947 */ /* 0x000fea0003800000 */
[----:B01----:R-:W0:Y:S02]  /*09a0*/  LDC.64 R14, c[0x0][0x5a0] ;  /* 0x00016800ff0e7b82 */ /* 0x003e240000000a00 */
[----:B0-----:R-:W3:Y:S02]  /*09b0*/  LDG.E.64 R14, desc[UR12][R14.64] ;  /* 0x0000000c0e0e7981 */ /* 0x001ee4000c1e1b00 */
[----:B---3--:R-:W-:-:S04]  /*09c0*/  ISETP.NE.U32.AND P0, PT, R14, RZ, PT ;  /* 0x000000ff0e00720c */ /* 0x008fc80003f05070 */
[----:B------:R-:W-:-:S13]  /*09d0*/  ISETP.NE.AND.EX P0, PT, R15, RZ, PT, P0 ;  /* 0x000000ff0f00720c */ /* 0x000fda0003f05300 */
[----:B------:R-:W-:Y:S05]  /*09e0*/  @!P0 BRA `(.L_x_9) ;  /* 0x0000000000088947 */ /* 0x000fea0003800000 */
[----:B------:R0:W5:Y:S01]  /*09f0*/  LD.E R2, desc[UR12][R14.64] ;  /* 0x0000000c0e027980 */ /* 0x000162000c101900 */
[----:B------:R-:W-:Y:S05]  /*0a00*/  BRA `(.L_x_10) ;  /* 0x0000000000207947 */ /* 0x000fea0003800000 */
.L_x_9:
[----:B------:R-:W-:Y:S02]  /*0a10*/  ULDC.64 UR4, c[0x0][0x590] ;  /* 0x0001640000047ab9 */ /* 0x000fe40000000a00 */
[----:B------:R-:W-:-:S04]  /*0a20*/  ISETP.NE.U32.AND P0, PT, RZ, UR4, PT ;  /* 0x00000004ff007c0c */ /* 0x000fc8000bf05070 */
[----:B------:R-:W-:-:S13]  /*0a30*/  ISETP.NE.AND.EX P0, PT, RZ, UR5, PT, P0 ;  /* 0x00000005ff007c0c */ /* 0x000fda000bf05300 */
[----:B------:R-:W-:Y:S05]  /*0a40*/  @!P0 BRA `(.L_x_11) ;  /* 0x00000000000c8947 */ /* 0x000fea0003800000 */
[----:B01----:R-:W0:Y:S02]  /*0a50*/  LDC.64 R14, c[0x0][0x590] ;  /* 0x00016400ff0e7b82 */ /* 0x003e240000000a00 */
[----:B0-----:R1:W5:Y:S01]  /*0a60*/  LDG.E R2, desc[UR12][R14.64] ;  /* 0x0000000c0e027981 */ /* 0x001362000c1e1900 */
[----:B------:R-:W-:Y:S05]  /*0a70*/  BRA `(.L_x_10) ;  /* 0x0000000000047947 */ /* 0x000fea0003800000 */
.L_x_11:
[----:B------:R-:W3:Y:S02]  /*0a80*/  LDC R2, c[0x0][0x584] ;  /* 0x00016100ff027b82 */ /* 0x000ee40000000800 */
.L_x_10:
[----:B------:R-:W4:Y:S01]  /*0a90*/  LDC R4, c[0x0][0x4c0] ;  /* 0x00013000ff047b82 */ /* 0x000f220000000800 */
[----:B------:R-:W-:-:S07]  /*0aa0*/  IABS R19, R11 ;  /* 0x0000000b00137213 */ /* 0x000fce0000000000 */
[----:B------:R-:W2:Y:S01]  /*0ab0*/  LDC R23, c[0x0][0x4c4] ;  /* 0x00013100ff177b82 */ /* 0x000ea20000000800 */
[----:B----4-:R-:W-:-:S05]  /*0ac0*/  VIADD R4, R4, 0x3f ;  /* 0x0000003f04047836 */ /* 0x010fca0000000000 */
[----:B------:R-:W-:Y:S02]  /*0ad0*/  SHF.R.S32.HI R13, RZ, 0x1f, R4 ;  /* 0x0000001fff0d7819 */ /* 0x000fe40000011404 */
[----:B--2---:R-:W-:Y:S02]  /*0ae0*/  IABS R20, R23 ;  /* 0x0000001700147213 */ /* 0x004fe40000000000 */
[----:B------:R-:W-:Y:S02]  /*0af0*/  LEA.HI R13, R13, R4, RZ, 0x6 ;  /* 0x000000040d0d7211 */ /* 0x000fe400078f30ff */
[----:B------:R-:W2:Y:S02]  /*0b00*/  I2F.RP R17, R20 ;  /* 0x0000001400117306 */ /* 0x000ea40000209400 */
[----:B------:R-:W-:-:S04]  /*0b10*/  SHF.R.S32.HI R16, RZ, 0x6, R13 ;  /* 0x00000006ff107819 */ /* 0x000fc8000001140d */
[-C--:B------:R-:W-:Y:S02]  /*0b20*/  IABS R18, R16.reuse ;  /* 0x0000001000127213 */ /* 0x080fe40000000000 */
[----:B------:R-:W-:Y:S02]  /*0b30*/  IABS R21, R16 ;  /* 0x0000001000157213 */ /* 0x000fe40000000000 */
[----:B------:R-:W4:Y:S08]  /*0b40*/  I2F.RP R4, R18 ;  /* 0x0000001200047306 */ /* 0x000f300000209400 */
[----:B--2---:R-:W-:Y:S08]  /*0b50*/  MUFU.RCP R17, R17 ;  /* 0x0000001100117308 */ /* 0x004ff00000001000 */
[----:B----4-:R-:W0:Y:S02]  /*0b60*/  MUFU.RCP R4, R4 ;  /* 0x0000000400047308 */ /* 0x010e240000001000 */
[----:B01----:R-:W-:-:S06]  /*0b70*/  VIADD R14, R4, 0xffffffe ;  /* 0x0ffffffe040e7836 */ /* 0x003fcc0000000000 */
[----:B------:R0:W1:Y:S02]  /*0b80*/  F2I.FTZ.U32.TRUNC.NTZ R15, R14 ;  /* 0x0000000e000f7305 */ /* 0x000064000021f000 */
[----:B0-----:R-:W-:Y:S02]  /*0b90*/  IMAD.MOV.U32 R14, RZ, RZ, RZ ;  /* 0x000000ffff0e7224 */ /* 0x001fe400078e00ff */
[----:B-1----:R-:W-:-:S04]  /*0ba0*/  IMAD.MOV R13, RZ, RZ, -R15 ;  /* 0x000000ffff0d7224 */ /* 0x002fc800078e0a0f */
[----:B------:R-:W-:-:S04]  /*0bb0*/  IMAD R13, R13, R18, RZ ;  /* 0x000000120d0d7224 */ /* 0x000fc800078e02ff */
[----:B------:R-:W-:-:S04]  /*0bc0*/  IMAD.HI.U32 R15, R15, R13, R14 ;  /* 0x0000000d0f0f7227 */ /* 0x000fc800078e000e */
[----:B------:R-:W-:Y:S02]  /*0bd0*/  IMAD.MOV.U32 R13, RZ, RZ, R19 ;  /* 0x000000ffff0d7224 */ /* 0x000fe400078e0013 */
[----:B------:R-:W-:Y:S02]  /*0be0*/  IMAD.MOV R14, RZ, RZ, -R21 ;  /* 0x000000ffff0e7224 */ /* 0x000fe400078e0a15 */
[----:B------:R-:W-:-:S04]  /*0bf0*/  IMAD.HI.U32 R4, R15, R13, RZ ;  /* 0x0000000d0f047227 */ /* 0x000fc800078e00ff */
[----:B------:R-:W-:Y:S02]  /*0c00*/  IMAD R13, R4, R14, R13 ;  /* 0x0000000e040d7224 */ /* 0x000fe400078e020d */
[----:B------:R-:W-:-:S03]  /*0c10*/  VIADD R14, R17, 0xffffffe ;  /* 0x0ffffffe110e7836 */ /* 0x000fc60000000000 */
[----:B------:R-:W-:Y:S01]  /*0c20*/  ISETP.GT.U32.AND P2, PT, R18, R13, PT ;  /* 0x0000000d1200720c */ /* 0x000fe20003f44070 */
[----:B------:R0:W1:Y:S02]  /*0c30*/  F2I.FTZ.U32.TRUNC.NTZ R15, R14 ;  /* 0x0000000e000f7305 */ /* 0x000064000021f000 */
[----:B0-----:R-:W-:-:S10]  /*0c40*/  IMAD.MOV.U32 R14, RZ, RZ, RZ ;  /* 0x000000ffff0e7224 */ /* 0x001fd400078e00ff */
[----:B------:R-:W-:Y:S02]  /*0c50*/  @!P2 IMAD.IADD R13, R13, 0x1, -R18 ;  /* 0x000000010d0da824 */ /* 0x000fe400078e0a12 */
[----:B------:R-:W-:Y:S01]  /*0c60*/  @!P2 VIADD R4, R4, 0x1 ;  /* 0x000000010404a836 */ /* 0x000fe20000000000 */
[----:B------:R-:W-:Y:S02]  /*0c70*/  ISETP.NE.AND P2, PT, R16, RZ, PT ;  /* 0x000000ff1000720c */ /* 0x000fe40003f45270 */
[----:B------:R-:W-:Y:S02]  /*0c80*/  ISETP.GE.U32.AND P0, PT, R13, R18, PT ;  /* 0x000000120d00720c */ /* 0x000fe40003f06070 */
[----:B------:R-:W-:-:S04]  /*0c90*/  LOP3.LUT R13, R11, R16, RZ, 0x3c, !PT ;  /* 0x000000100b0d7212 */ /* 0x000fc800078e3cff */
[----:B------:R-:W-:Y:S01]  /*0ca0*/  ISETP.GE.AND P3, PT, R13, RZ, PT ;  /* 0x000000ff0d00720c */ /* 0x000fe20003f66270 */
[----:B-1----:R-:W-:-:S04]  /*0cb0*/  IMAD.MOV R13, RZ, RZ, -R15 ;  /* 0x000000ffff0d7224 */ /* 0x002fc800078e0a0f */
[----:B------:R-:W-:Y:S02]  /*0cc0*/  IMAD R13, R13, R20, RZ ;  /* 0x000000140d0d7224 */ /* 0x000fe400078e02ff */
[----:B------:R-:W-:Y:S02]  /*0cd0*/  @P0 VIADD R4, R4, 0x1 ;  /* 0x0000000104040836 */ /* 0x000fe40000000000 */
[----:B------:R-:W-:-:S04]  /*0ce0*/  IMAD.HI.U32 R14, R15, R13, R14 ;  /* 0x0000000d0f0e7227 */ /* 0x000fc800078e000e */
[----:B------:R-:W-:-:S04]  /*0cf0*/  IMAD.MOV.U32 R22, RZ, RZ, R4 ;  /* 0x000000ffff167224 */ /* 0x000fc800078e0004 */
[----:B------:R-:W-:Y:S01]  /*0d00*/  @!P3 IMAD.MOV R22, RZ, RZ, -R22 ;  /* 0x000000ffff16b224 */ /* 0x000fe200078e0a16 */
[----:B------:R-:W-:-:S04]  /*0d10*/  @!P2 LOP3.LUT R22, RZ, R16, RZ, 0x33, !PT ;  /* 0x00000010ff16a212 */ /* 0x000fc800078e33ff */
[----:B------:R-:W-:-:S05]  /*0d20*/  IABS R4, R22 ;  /* 0x0000001600047213 */ /* 0x000fca0000000000 */
[----:B------:R-:W-:-:S04]  /*0d30*/  IMAD.MOV.U32 R13, RZ, RZ, R4 ;  /* 0x000000ffff0d7224 */ /* 0x000fc800078e0004 */
[----:B------:R-:W-:-:S04]  /*0d40*/  IMAD.HI.U32 R4, R14, R13, RZ ;  /* 0x0000000d0e047227 */ /* 0x000fc800078e00ff */
[----:B------:R-:W-:-:S04]  /*0d50*/  IMAD.MOV R14, RZ, RZ, -R4 ;  /* 0x000000ffff0e7224 */ /* 0x000fc800078e0a04 */
[----:B------:R-:W-:Y:S02]  /*0d60*/  IMAD R13, R20, R14, R13 ;  /* 0x0000000e140d7224 */ /* 0x000fe400078e020d */
[----:B------:R-:W-:-:S03]  /*0d70*/  IMAD.MOV R14, RZ, RZ, -R22 ;  /* 0x000000ffff0e7224 */ /* 0x000fc600078e0a16 */
[----:B------:R-:W-:Y:S01]  /*0d80*/  ISETP.GT.U32.AND P2, PT, R20, R13, PT ;  /* 0x0000000d1400720c */ /* 0x000fe20003f44070 */
[----:B------:R-:W-:-:S12]  /*0d90*/  IMAD R14, R16, R14, R11 ;  /* 0x0000000e100e7224 */ /* 0x000fd800078e020b */
[----:B------:R-:W-:Y:S02]  /*0da0*/  @!P2 IMAD.IADD R13, R13, 0x1, -R20 ;  /* 0x000000010d0da824 */ /* 0x000fe400078e0a14 */
[----:B------:R-:W-:Y:S01]  /*0db0*/  @!P2 VIADD R4, R4, 0x1 ;  /* 0x000000010404a836 */ /* 0x000fe20000000000 */
[----:B------:R-:W-:Y:S02]  /*0dc0*/  ISETP.NE.AND P2, PT, R23, RZ, PT ;  /* 0x000000ff1700720c */ /* 0x000fe40003f45270 */
[----:B------:R-:W-:Y:S02]  /*0dd0*/  ISETP.GE.U32.AND P0, PT, R13, R20, PT ;  /* 0x000000140d00720c */ /* 0x000fe40003f06070 */
[----:B------:R-:W-:-:S04]  /*0de0*/  LOP3.LUT R13, R22, R23, RZ, 0x3c, !PT ;  /* 0x00000017160d7212 */ /* 0x000fc800078e3cff */
[----:B------:R-:W-:-:S07]  /*0df0*/  ISETP.GE.AND P3, PT, R13, RZ, PT ;  /* 0x000000ff0d00720c */ /* 0x000fce0003f66270 */
[----:B------:R-:W-:-:S06]  /*0e00*/  @P0 VIADD R4, R4, 0x1 ;  /* 0x0000000104040836 */ /* 0x000fcc0000000000 */
[----:B------:R-:W-:Y:S01]  /*0e10*/  @!P3 IMAD.MOV R4, RZ, RZ, -R4 ;  /* 0x000000ffff04b224 */ /* 0x000fe200078e0a04 */
[----:B------:R-:W-:-:S05]  /*0e20*/  @!P2 LOP3.LUT R4, RZ, R23, RZ, 0x33, !PT ;  /* 0x00000017ff04a212 */ /* 0x000fca00078e33ff */
[----:B------:R-:W-:-:S04]  /*0e30*/  IMAD.MOV R18, RZ, RZ, -R4 ;  /* 0x000000ffff127224 */ /* 0x000fc800078e0a04 */
[----:B------:R-:W-:Y:S01]  /*0e40*/  IMAD R23, R23, R18, R22 ;  /* 0x0000001217177224 */ /* 0x000fe200078e0216 */
[----:B------:R-:W-:Y:S06]  /*0e50*/  @!P1 BRA `(.L_x_12) ;  /* 0x00000000000c9947 */ /* 0x000fec0003800000 */
[----:B------:R-:W-:Y:S01]  /*0e60*/  UCGABAR_WAIT ;  /* 0x0000000000007dc7 */ /* 0x000fe20008000000 */
[----:B------:R-:W-:Y:S01]  /*0e70*/  CCTL.IVALL ;  /* 0x00000000ff00798f */ /* 0x000fe20002000000 */
[----:B------:R-:W-:Y:S05]  /*0e80*/  BRA `(.L_x_13) ;  /* 0x0000000000047947 */ /* 0x000fea0003800000 */
.L_x_12:
[----:B------:R-:W-:Y:S06]  /*0e90*/  BAR.SYNC.DEFER_BLOCKING 0x0 ;  /* 0x0000000000007b1d */ /* 0x000fec0000010000 */
.L_x_13:
[----:B------:R-:W0:Y:S01]  /*0ea0*/  LDC R13, c[0x0][0x290] ;  /* 0x0000a400ff0d7b82 */ /* 0x000e220000000800 */
[----:B------:R-:W-:Y:S01]  /*0eb0*/  ISETP.NE.AND P0, PT, R9, RZ, PT ;  /* 0x000000ff0900720c */ /* 0x000fe20003f05270 */
[----:B0-----:R-:W-:-:S05]  /*0ec0*/  VIADD R11, R13, 0x3f ;  /* 0x0000003f0d0b7836 */ /* 0x001fca0000000000 */
[----:B------:R-:W-:-:S04]  /*0ed0*/  SHF.R.S32.HI R16, RZ, 0x1f, R11 ;  /* 0x0000001fff107819 */ /* 0x000fc8000001140b */
[----:B------:R-:W-:-:S04]  /*0ee0*/  LEA.HI R11, R16, R11, RZ, 0x6 ;  /* 0x0000000b100b7211 */ /* 0x000fc800078f30ff */
[----:B------:R-:W-:Y:S01]  /*0ef0*/  SHF.R.S32.HI R11, RZ, 0x6, R11 ;  /* 0x00000006ff0b7819 */ /* 0x000fe2000001140b */
[----:B------:R-:W-:Y:S06]  /*0f00*/  @!P0 BRA `(.L_x_14) ;  /* 0x00000030001c8947 */ /* 0x000fec0003800000 */
[----:B------:R-:W-:-:S13]  /*0f10*/  ISETP.NE.AND P0, PT, R9, 0x1, PT ;  /* 0x000000010900780c */ /* 0x000fda0003f05270 */
[----:B------:R-:W-:Y:S05]  /*0f20*/  @P0 EXIT ;  /* 0x000000000000094d */ /* 0x000fea0003800000 */
[----:B------:R-:W-:Y:S01]  /*0f30*/  ISETP.GE.AND P0, PT, R13, 0x1, PT ;  /* 0x000000010d00780c */ /* 0x000fe20003f06270 */
[----:B------:R-:W-:Y:S01]  /*0f40*/  UMOV UR4, URZ ;  /* 0x0000003f00047c82 */ /* 0x000fe20008000000 */
[----:B------:R-:W-:Y:S02]  /*0f50*/  CS2R R54, SRZ ;  /* 0x0000000000367805 */ /* 0x000fe4000001ff00 */
[----:B------:R-:W-:Y:S02]  /*0f60*/  CS2R R24, SRZ ;  /* 0x0000000000187805 */ /* 0x000fe4000001ff00 */
[----:B------:R-:W-:Y:S02]  /*0f70*/  CS2R R26, SRZ ;  /* 0x00000000001a7805 */ /* 0x000fe4000001ff00 */
[----:B------:R-:W-:Y:S02]  /*0f80*/  CS2R R28, SRZ ;  /* 0x00000000001c7805 */ /* 0x000fe4000001ff00 */
[----:B------:R-:W-:-:S02]  /*0f90*/  CS2R R30, SRZ ;  /* 0x00000000001e7805 */ /* 0x000fc4000001ff00 */
[----:B------:R-:W-:Y:S02]  /*0fa0*/  CS2R R32, SRZ ;  /* 0x0000000000207805 */ /* 0x000fe4000001ff00 */
        /* <DEDUP_REMOVED lines=9> */
[----:B------:R-:W-:Y:S01]  /*1040*/  CS2R R52, SRZ ;  /* 0x0000000000347805 */ /* 0x000fe2000001ff00 */
[----:B------:R-:W-:Y:S06]  /*1050*/  @!P0 BRA `(.L_x_15) ;  /* 0x0000000000a08947 */ /* 0x000fec0003800000 */
[----:B------:R-:W-:-:S04]  /*1060*/  LOP3.LUT R7, R5, 0x1, RZ, 0xfc, !PT ;  /* 0x0000000105077812 */ /* 0x000fc800078efcff */
[----:B------:R-:W-:-:S13]  /*1070*/  ISETP.NE.AND P0, PT, R7, 0x3, PT ;  /* 0x000000030700780c */ /* 0x000fda0003f05270 */
[----:B------:R-:W-:Y:S05]  /*1080*/  @!P0 BRA `(.L_x_16) ;  /* 0x0000000000048947 */ /* 0x000fea0003800000 */
[----:B------:R-:W-:Y:S01]  /*1090*/  BPT.TRAP 0x1 ;  /* 0x000000040000795c */ /* 0x000fe20000300000 */
.L_x_16:
[----:B------:R-:W0:Y:S01]  /*10a0*/  S2UR UR5, SR_CgaCtaId ;  /* 0x00000000000579c3 */ /* 0x000e220000008800 */
[----:B------:R-:W-:Y:S01]  /*10b0*/  SHF.L.U32 R7, RZ, 0x1f, RZ ;  /* 0x0000001fff077819 */ /* 0x000fe200000006ff */
[----:B------:R-:W-:Y:S02]  /*10c0*/  UMOV UR4, 0x400 ;  /* 0x0000040000047882 */ /* 0x000fe40000000000 */
[----:B0-----:R-:W-:-:S12]  /*10d0*/  ULEA UR4, UR5, UR4, 0x18 ;  /* 0x0000000405047291 */ /* 0x001fd8000f8ec03f */
.L_x_17:
[----:B0-----:R-:W-:-:S04]  /*10e0*/  IMAD.U32 R8, RZ, RZ, UR4 ;  /* 0x00000004ff087e24 */ /* 0x001fc8000f8e00ff */
[----:B------:R0:W1:Y:S03]  /*10f0*/  SYNCS.PHASECHK.TRANS64.TRYWAIT P0, [R8+URZ+0x38000], R7 ;  /* 0x03800007080075a7 */ /* 0x000066000800017f */
[----:B-1----:R-:W-:Y:S05]  /*1100*/  @!P0 NANOSLEEP.SYNCS 0x989680 ;  /* 0x009896800000895d */ /* 0x002fea0003900000 */
[----:B------:R-:W1:Y:S02]  /*1110*/  @!P0 SYNCS.PHASECHK.TRANS64 P0, [R8+URZ+0x38000], R7 ;  /* 0x03800007080085a7 */ /* 0x000e64000800007f */
[----:B-1----:R-:W-:Y:S05]  /*1120*/  @!P0 BRA `(.L_x_17) ;  /* 0xfffffffc00ec8947 */ /* 0x002fea000383ffff */
[----:B------:R-:W-:Y:S01]  /*1130*/  UIADD3 UR5, UR4, 0x1c000, URZ ;  /* 0x0001c00004057890 */ /* 0x000fe2000fffe03f */
[----:B------:R-:W-:Y:S01]  /*1140*/  WARPGROUP.ARRIVE ;  /* 0x00000000000079c5 */ /* 0x000fe20000000000 */
[----:B------:R-:W-:Y:S02]  /*1150*/  USHF.R.U32.HI UR4, URZ, 0x4, UR4 ;  /* 0x000000043f047899 */ /* 0x000fe40008011604 */
[----:B------:R-:W-:Y:S02]  /*1160*/  USHF.R.U32.HI UR5, URZ, 0x4, UR5 ;  /* 0x000000043f057899 */ /* 0x000fe40008011605 */
[----:B------:R-:W-:Y:S02]  /*1170*/  ULOP3.LUT UR8, UR4, 0x3fff, URZ, 0xc0, !UPT ;  /* 0x00003fff04087892 */ /* 0x000fe4000f8ec03f */
[----:B------:R-:W-:Y:S01]  /*1180*/  ULOP3.LUT UR9, UR5, 0x3fff, URZ, 0xc0, !UPT ;  /* 0x00003fff05097892 */ /* 0x000fe2000f8ec03f */
[----:B------:R-:W-:Y:S02]  /*1190*/  UMOV UR7, 0x40000040 ;  /* 0x4000004000077882 */ /* 0x000fe40000000000 */
[----:B------:R-:W-:-:S02]  /*11a0*/  UMOV UR5, 0x40000040 ;  /* 0x4000004000057882 */ /* 0x000fc40000000000 */
[----:B------:R-:W-:Y:S02]  /*11b0*/  UMOV UR4, UR8 ;  /* 0x0000000800047c82 */ /* 0x000fe40008000000 */
[----:B------:R-:W-:Y:S02]  /*11c0*/  UMOV UR6, UR9 ;  /* 0x0000000900067c82 */ /* 0x000fe40008000000 */
[----:B------:R-:W-:Y:S01]  /*11d0*/  HGMMA.64x64x16.F32 R24, gdesc[UR4].tnspA.tnspB, RZ, !UPT ;  /* 0x60e00000041879f0 */ /* 0x000fe2000c7008ff */
[----:B------:R-:W-:Y:S02]  /*11e0*/  UIADD3 UR4, UR8, 0x80, URZ ;  /* 0x0000008008047890 */ /* 0x000fe4000fffe03f */
[----:B------:R-:W-:Y:S01]  /*11f0*/  UIADD3 UR6, UR9, 0x80, URZ ;  /* 0x0000008009067890 */ /* 0x000fe2000fffe03f */
[----:B------:R-:W-:Y:S01]  /*1200*/  UMOV UR5, 0x40000040 ;  /* 0x4000004000057882 */ /* 0x000fe20000000000 */
[----:B------:R-:W-:-:S07]  /*1210*/  UMOV UR7, 0x40000040 ;  /* 0x4000004000077882 */ /* 0x000fce0000000000 */
[----:B------:R-:W-:Y:S01]  /*1220*/  HGMMA.64x64x16.F32 R24, gdesc[UR4].tnspA.tnspB, R24 ;  /* 0x60e00000041879f0 */ /* 0x000fe20008700818 */
        /* <DEDUP_REMOVED lines=9> */
[----:B------:R-:W-:Y:S01]  /*12c0*/  HGMMA.64x64x16.F32 R24, gdesc[UR4].tnspA.tnspB, R24, gsb0 ;  /* 0x60e00000041879f0 */ /* 0x000fe20008000818 */
[----:B------:R-:W-:-:S05]  /*12d0*/  UMOV UR4, 0x1 ;  /* 0x0000000100047882 */ /* 0x000fca0000000000 */
.L_x_15:
[----:B0-----:R-:W-:-:S05]  /*12e0*/  VIMNMX R8, R11, 0x1, PT ;  /* 0x000000010b087848 */ /* 0x001fca0003fe0100 */
[----:B------:R-:W-:-:S05]  /*12f0*/  IMAD.IADD R8, R11, 0x1, -R8 ;  /* 0x000000010b087824 */ /* 0x000fca00078e0a08 */
[----:B------:R-:W-:-:S13]  /*1300*/  ISETP.GE.AND P0, PT, R8, 0x1, PT ;  /* 0x000000010800780c */ /* 0x000fda0003f06270 */
[----:B------:R-:W-:Y:S05]  /*1310*/  @!P0 BRA `(.L_x_18) ;  /* 0x0000000400148947 */ /* 0x000fea0003800000 */
[----:B------:R-:W0:Y:S01]  /*1320*/  S2UR UR6, SR_CgaCtaId ;  /* 0x00000000000679c3 */ /* 0x000e220000008800 */
[----:B------:R-:W-:Y:S01]  /*1330*/  UMOV UR5, 0x400 ;  /* 0x0000040000057882 */ /* 0x000fe20000000000 */
[----:B------:R-:W-:Y:S01]  /*1340*/  LOP3.LUT R13, R5, 0x1, RZ, 0xfc, !PT ;  /* 0x00000001050d7812 */ /* 0x000fe200078efcff */
[----:B------:R-:W-:Y:S01]  /*1350*/  IMAD.MOV.U32 R12, RZ, RZ, RZ ;  /* 0x000000ffff0c7224 */ /* 0x000fe200078e00ff */
[----:B------:R-:W-:Y:S01]  /*1360*/  UISETP.NE.U32.AND UP0, UPT, UR4, URZ, UPT ;  /* 0x0000003f0400728c */ /* 0x000fe2000bf05070 */
[----:B------:R-:W-:Y:S02]  /*1370*/  IMAD.MOV.U32 R7, RZ, RZ, R8 ;  /* 0x000000ffff077224 */ /* 0x000fe400078e0008 */
[----:B------:R-:W-:Y:S01]  /*1380*/  IMAD.MOV.U32 R9, RZ, RZ, RZ ;  /* 0x000000ffff097224 */ /* 0x000fe200078e00ff */
[----:B0-----:R-:W-:-:S04]  /*1390*/  ULEA UR7, UR6, UR5, 0x18 ;  /* 0x0000000506077291 */ /* 0x001fc8000f8ec03f */
[----:B------:R-:W-:Y:S02]  /*13a0*/  UIADD3 UR6, UR7, 0x1c000, URZ ;  /* 0x0001c00007067890 */ /* 0x000fe4000fffe03f */
[----:B------:R-:W-:Y:S02]  /*13b0*/  USHF.R.U32.HI UR5, URZ, 0x4, UR7 ;  /* 0x000000043f057899 */ /* 0x000fe40008011607 */
[----:B------:R-:W-:Y:S02]  /*13c0*/  USHF.R.U32.HI UR6, URZ, 0x4, UR6 ;  /* 0x000000043f067899 */ /* 0x000fe40008011606 */
[----:B------:R-:W-:Y:S02]  /*13d0*/  ULOP3.LUT UR14, UR5, 0x3fff, URZ, 0xc0, !UPT ;  /* 0x00003fff050e7892 */ /* 0x000fe4000f8ec03f */
[----:B------:R-:W-:-:S12]  /*13e0*/  ULOP3.LUT UR15, UR6, 0x3fff, URZ, 0xc0, !UPT ;  /* 0x00003fff060f7892 */ /* 0x000fd8000f8ec03f */
.L_x_23:
[----:B------:R-:W-:-:S13]  /*13f0*/  ISETP.NE.AND P1, PT, R13, 0x3, PT ;  /* 0x000000030d00780c */ /* 0x000fda0003f25270 */
[----:B------:R-:W-:Y:S05]  /*1400*/  @!P1 BRA `(.L_x_19) ;  /* 0x0000000000049947 */ /* 0x000fea0003800000 */
[----:B------:R-:W-:Y:S01]  /*1410*/  BPT.TRAP 0x1 ;  /* 0x000000040000795c */ /* 0x000fe20000300000 */
.L_x_19:
[----:B------:R-:W-:Y:S01]  /*1420*/  SHF.L.U32 R10, R12, 0x1f, RZ ;  /* 0x0000001f0c0a7819 */ /* 0x000fe200000006ff */
[----:B------:R-:W-:-:S12]  /*1430*/  ULEA UR5, UR4, UR7, 0x3 ;  /* 0x0000000704057291 */ /* 0x000fd8000f8e183f */
.L_x_20:
[----:B0-----:R-:W-:-:S04]  /*1440*/  IMAD.U32 R11, RZ, RZ, UR5 ;  /* 0x00000005ff0b7e24 */ /* 0x001fc8000f8e00ff */
[----:B------:R0:W1:Y:S03]  /*1450*/  SYNCS.PHASECHK.TRANS64.TRYWAIT P0, [R11+URZ+0x38000], R10 ;  /* 0x0380000a0b0075a7 */ /* 0x000066000800017f */
[----:B-1----:R-:W-:Y:S05]  /*1460*/  @!P0 NANOSLEEP.SYNCS 0x989680 ;  /* 0x009896800000895d */ /* 0x002fea0003900000 */
[----:B------:R-:W1:Y:S02]  /*1470*/  @!P0 SYNCS.PHASECHK.TRANS64 P0, [R11+URZ+0x38000], R10 ;  /* 0x0380000a0b0085a7 */ /* 0x000e64000800007f */
[----:B-1----:R-:W-:Y:S05]  /*1480*/  @!P0 BRA `(.L_x_20) ;  /* 0xfffffffc00ec8947 */ /* 0x002fea000383ffff */
[----:B------:R-:W-:Y:S01]  /*1490*/  ULEA UR5, UR4, UR14, 0x9 ;  /* 0x0000000e04057291 */ /* 0x000fe2000f8e483f */
[----:B------:R-:W-:Y:S01]  /*14a0*/  WARPGROUP.ARRIVE ;  /* 0x00000000000079c5 */ /* 0x000fe20000000000 */
[----:B------:R-:W-:Y:S01]  /*14b0*/  ULEA UR6, UR4, UR15, 0x9 ;  /* 0x0000000f04067291 */ /* 0x000fe2000f8e483f */
[----:B------:R-:W-:Y:S01]  /*14c0*/  UMOV UR9, 0x40000040 ;  /* 0x4000004000097882 */ /* 0x000fe20000000000 */
[----:B------:R-:W-:-:S03]  /*14d0*/  UMOV UR11, 0x40000040 ;  /* 0x40000040000b7882 */ /* 0x000fc60000000000 */
[----:B------:R-:W-:Y:S02]  /*14e0*/  UMOV UR8, UR5 ;  /* 0x0000000500087c82 */ /* 0x000fe40008000000 */
[----:B------:R-:W-:Y:S02]  /*14f0*/  UMOV UR10, UR6 ;  /* 0x00000006000a7c82 */ /* 0x000fe40008000000 */
[----:B------:R-:W-:Y:S01]  /*1500*/  HGMMA.64x64x16.F32 R24, gdesc[UR8].tnspA.tnspB, R24, UP0 ;  /* 0x60e00000081879f0 */ /* 0x000fe2000bf00818 */
        /* <DEDUP_REMOVED lines=14> */
[----:B------:R-:W-:Y:S03]  /*15f0*/  HGMMA.64x64x16.F32 R24, gdesc[UR8].tnspA.tnspB, R24, gsb0 ;  /* 0x60e00000081879f0 */ /* 0x000fe60008000818 */
[----:B------:R-:W-:Y:S02]  /*1600*/  WARPGROUP.DEPBAR.LE gsb0, 0x1 ;  /* 0x00008000000079c5 */ /* 0x000fe40000010100 */
[----:B------:R-:W-:Y:S05]  /*1610*/  @!P1 BRA `(.L_x_21) ;  /* 0x0000000000049947 */ /* 0x000fea0003800000 */
[----:B------:R-:W-:Y:S01]  /*1620*/  BPT.TRAP 0x1 ;  /* 0x000000040000795c */ /* 0x000fe20000300000 */
.L_x_21:
[----:B------:R-:W-:-:S13]  /*1630*/  ISETP.NE.AND P0, PT, R6, RZ, PT ;  /* 0x000000ff0600720c */ /* 0x000fda0003f05270 */
[----:B0-----:R-:W-:-:S05]  /*1640*/  @P0 LEA R10, R9, UR7, 0x3 ;  /* 0x00000007090a0c11 */ /* 0x001fca000f8e18ff */
[----:B------:R-:W-:-:S05]  /*1650*/  @P0 VIADD R10, R10, 0x38070 ;  /* 0x000380700a0a0836 */ /* 0x000fca0000000000 */
[----:B------:R-:W-:-:S04]  /*1660*/  @P0 PRMT R10, R3, 0x654, R10 ;  /* 0x00000654030a0816 */ /* 0x000fc8000000000a */
[----:B------:R0:W-:Y:S01]  /*1670*/  @P0 SYNCS.ARRIVE.TRANS64.RED.A1T0 RZ, [R10+URZ], RZ ;  /* 0x000000ff0aff09a7 */ /* 0x0001e2000810043f */
[----:B------:R-:W-:-:S13]  /*1680*/  ISETP.GT.U32.AND P0, PT, R5, 0x1, PT ;  /* 0x000000010500780c */ /* 0x000fda0003f04070 */
[----:B0-----:R-:W-:Y:S05]  /*1690*/  @P0 BRA `(.L_x_22) ;  /* 0x0000000000040947 */ /* 0x001fea0003800000 */
[----:B------:R-:W-:Y:S01]  /*16a0*/  BPT.TRAP 0x1 ;  /* 0x000000040000795c */ /* 0x000fe20000300000 */
.L_x_22:
[----:B------:R-:W-:Y:S01]  /*16b0*/  UIADD3 UR4, UR4, 0x1, URZ ;  /* 0x0000000104047890 */ /* 0x000fe2000fffe03f */
[----:B------:R-:W-:Y:S01]  /*16c0*/  ISETP.GT.AND P1, PT, R7, 0x1, PT ;  /* 0x000000010700780c */ /* 0x000fe20003f24270 */
[----:B------:R-:W-:Y:S02]  /*16d0*/  VIADD R9, R9, 0x1 ;  /* 0x0000000109097836 */ /* 0x000fe40000000000 */
[----:B------:R-:W-:Y:S01]  /*16e0*/  UISETP.NE.AND UP0, UPT, UR4, 0xe, UPT ;  /* 0x0000000e0400788c */ /* 0x000fe2000bf05270 */
[----:B------:R-:W-:Y:S02]  /*16f0*/  VIADD R7, R7, 0xffffffff ;  /* 0xffffffff07077836 */ /* 0x000fe40000000000 */
[C---:B------:R-:W-:Y:S01]  /*1700*/  ISETP.NE.AND P0, PT, R9.reuse, 0xe, PT ;  /* 0x0000000e0900780c */ /* 0x040fe20003f05270 */
[----:B------:R-:W-:Y:S02]  /*1710*/  USEL UR5, URZ, 0x1, UP0 ;  /* 0x000000013f057887 */ /* 0x000fe40008000000 */
[----:B------:R-:W-:Y:S01]  /*1720*/  USEL UR4, UR4, URZ, UP0 ;  /* 0x0000003f04047287 */ /* 0x000fe20008000000 */
[----:B------:R-:W-:Y:S01]  /*1730*/  SEL R9, R9, RZ, P0 ;  /* 0x000000ff09097207 */ /* 0x000fe20000000000 */
[----:B------:R-:W-:-:S02]  /*1740*/  UPLOP3.LUT UP0, UPT, UPT, UPT, UPT, 0x80, 0x0 ;  /* 0x000000000000789c */ /* 0x000fc40003f0f070 */
[----:B------:R-:W-:Y:S01]  /*1750*/  LOP3.LUT R12, R12, UR5, RZ, 0x3c, !PT ;  /* 0x000000050c0c7c12 */ /* 0x000fe2000f8e3cff */
[----:B------:R-:W-:Y:S08]  /*1760*/  @P1 BRA `(.L_x_23) ;  /* 0xfffffffc00201947 */ /* 0x000ff0000383ffff */
.L_x_18:
[----:B------:R-:W0:Y:S01]  /*1770*/  LDC R7, c[0x0][0x290] ;  /* 0x0000a400ff077b82 */ /* 0x000e220000000800 */
[----:B------:R-:W-:Y:S02]  /*1780*/  WARPGROUP.DEPBAR.LE gsb0, 0x0 ;  /* 0x00008000000079c5 */ /* 0x000fe40000010000 */
[----:B0-----:R-:W-:-:S13]  /*1790*/  ISETP.GE.AND P0, PT, R7, 0x1, PT ;  /* 0x000000010700780c */ /* 0x001fda0003f06270 */
[----:B------:R-:W-:Y:S05]  /*17a0*/  @!P0 BRA `(.L_x_24) ;  /* 0x0000000000588947 */ /* 0x000fea0003800000 */
[----:B------:R-:W-:-:S04]  /*17b0*/  LOP3.LUT R7, R5, 0x1, RZ, 0xfc, !PT ;  /* 0x0000000105077812 */ /* 0x000fc800078efcff */
[----:B------:R-:W-:-:S13]  /*17c0*/  ISETP.NE.AND P0, PT, R7, 0x3, PT ;  /* 0x000000030700780c */ /* 0x000fda0003f05270 */
[----:B------:R-:W-:Y:S05]  /*17d0*/  @!P0 BRA `(.L_x_25) ;  /* 0x0000000000048947 */ /* 0x000fea0003800000 */
[----:B------:R-:W-:Y:S01]  /*17e0*/  BPT.TRAP 0x1 ;  /* 0x000000040000795c */ /* 0x000fe20000300000 */
.L_x_25:
[----:B------:R-:W-:Y:S01]  /*17f0*/  ISETP.NE.AND P0, PT, R6, RZ, PT ;  /* 0x000000ff0600720c */ /* 0x000fe20003f05270 */
[----:B------:R-:W-:Y:S01]  /*1800*/  BSSY B0, `(.L_x_26) ;  /* 0x000000e000007945 */ /* 0x000fe20003800000 */
[----:B------:R-:W-:-:S11]  /*1810*/  ISETP.GT.U32.AND P1, PT, R5, 0x1, PT ;  /* 0x000000010500780c */ /* 0x000fd60003f24070 */
[----:B------:R-:W-:Y:S05]  /*1820*/  @!P0 BRA `(.L_x_27) ;  /* 0x00000000002c8947 */ /* 0x000fea0003800000 */
[----:B------:R-:W0:Y:S01]  /*1830*/  S2R R10, SR_CgaCtaId ;  /* 0x00000000000a7919 */ /* 0x000e220000008800 */
[----:B------:R-:W-:Y:S02]  /*1840*/  SHF.R.U32.HI R6, RZ, 0x1, R8 ;  /* 0x00000001ff067819 */ /* 0x000fe40000011608 */
[----:B------:R-:W-:-:S03]  /*1850*/  MOV R5, 0x400 ;  /* 0x0000040000057802 */ /* 0x000fc60000000f00 */
[----:B------:R-:W-:-:S05]  /*1860*/  IMAD.WIDE.U32 R6, R6, -0x6db6db6d, RZ ;  /* 0x9249249306067825 */ /* 0x000fca00078e00ff */
[----:B------:R-:W-:-:S05]  /*1870*/  SHF.R.U32.HI R7, RZ, 0x2, R7 ;  /* 0x00000002ff077819 */ /* 0x000fca0000011607 */
[----:B------:R-:W-:Y:S01]  /*1880*/  IMAD R8, R7, -0xe, R8 ;  /* 0xfffffff207087824 */ /* 0x000fe200078e0208 */
[----:B0-----:R-:W-:-:S05]  /*1890*/  LEA R5, R10, R5, 0x18 ;  /* 0x000000050a057211 */ /* 0x001fca00078ec0ff */
[----:B------:R-:W-:-:S04]  /*18a0*/  IMAD R8, R8, 0x8, R5 ;  /* 0x0000000808087824 */ /* 0x000fc800078e0205 */
[----:B------:R-:W-:-:S05]  /*18b0*/  VIADD R8, R8, 0x38070 ;  /* 0x0003807008087836 */ /* 0x000fca0000000000 */
[----:B------:R-:W-:-:S04]  /*18c0*/  PRMT R8, R3, 0x654, R8 ;  /* 0x0000065403087816 */ /* 0x000fc80000000008 */
[----:B------:R0:W-:Y:S03]  /*18d0*/  SYNCS.ARRIVE.TRANS64.RED.A1T0 RZ, [R8+URZ], RZ ;  /* 0x000000ff08ff79a7 */ /* 0x0001e6000810043f */
.L_x_27:
[----:B------:R-:W-:Y:S05]  /*18e0*/  BSYNC B0 ;  /* 0x0000000000007941 */ /* 0x000fea0003800000 */
.L_x_26:
[----:B------:R-:W-:Y:S05]  /*18f0*/  @P1 BRA `(.L_x_24) ;  /* 0x0000000000041947 */ /* 0x000fea0003800000 */
[----:B------:R-:W-:Y:S01]  /*1900*/  BPT.TRAP 0x1 ;  /* 0x000000040000795c */ /* 0x000fe20000300000 */
.L_x_24:
[----:B------:R-:W1:Y:S01]  /*1910*/  S2R R3, SR_TID.X ;  /* 0x0000000000037919 */ /* 0x000e620000002100 */
[----:B0-----:R-:W0:Y:S01]  /*1920*/  LDC.64 R8, c[0x0][0x280] ;  /* 0x0000a000ff087b82 */ /* 0x001e220000000a00 */
[----:B------:R-:W-:Y:S01]  /*1930*/  SHF.R.S32.HI R16, RZ, 0x1f, R4 ;  /* 0x0000001fff107819 */ /* 0x000fe20000011404 */
[----:B------:R-:W2:Y:S06]  /*1940*/  S2R R15, SR_CTAID.X ;  /* 0x00000000000f7919 */ /* 0x000eac0000002500 */
[----:B------:R-:W4:Y:S01]  /*1950*/  LDC.64 R10, c[0x0][0x5d0] ;  /* 0x00017400ff0a7b82 */ /* 0x000f220000000a00 */
[----:B-1----:R-:W-:-:S04]  /*1960*/  SHF.R.S32.HI R6, RZ, 0x1f, R3 ;  /* 0x0000001fff067819 */ /* 0x002fc80000011403 */
[----:B------:R-:W-:-:S04]  /*1970*/  LEA.HI R6, R6, R3, RZ, 0x7 ;  /* 0x0000000306067211 */ /* 0x000fc800078f38ff */
[----:B------:R-:W-:-:S05]  /*1980*/  LOP3.LUT R6, R6, 0xffffff80, RZ, 0xc0, !PT ;  /* 0xffffff8006067812 */ /* 0x000fca00078ec0ff */
[----:B------:R-:W-:-:S05]  /*1990*/  IMAD.IADD R6, R3, 0x1, -R6 ;  /* 0x0000000103067824 */ /* 0x000fca00078e0a06 */
[----:B------:R-:W-:-:S04]  /*19a0*/  SHF.R.S32.HI R7, RZ, 0x1f, R6 ;  /* 0x0000001fff077819 */ /* 0x000fc80000011406 */
[----:B------:R-:W-:-:S04]  /*19b0*/  LEA.HI R3, R7, R6, RZ, 0x2 ;  /* 0x0000000607037211 */ /* 0x000fc800078f10ff */
[--C-:B------:R-:W-:Y:S02]  /*19c0*/  SHF.R.S32.HI R12, RZ, 0x2, R3.reuse ;  /* 0x00000002ff0c7819 */ /* 0x100fe40000011403 */
[----:B------:R-:W-:Y:S02]  /*19d0*/  SHF.R.S32.HI R5, RZ, 0x1f, R3 ;  /* 0x0000001fff057819 */ /* 0x000fe40000011403 */
[----:B------:R-:W-:Y:S02]  /*19e0*/  LOP3.LUT R3, R3, 0xfffffffc, RZ, 0xc0, !PT ;  /* 0xfffffffc03037812 */ /* 0x000fe400078ec0ff */
[----:B------:R-:W-:-:S03]  /*19f0*/  LEA.HI R5, R5, R12, RZ, 0x3 ;  /* 0x0000000c05057211 */ /* 0x000fc600078f18ff */
[----:B------:R-:W-:Y:S01]  /*1a00*/  IMAD.IADD R20, R6, 0x1, -R3 ;  /* 0x0000000106147824 */ /* 0x000fe200078e0a03 */
[----:B------:R-:W-:-:S05]  /*1a10*/  LOP3.LUT R5, R5, 0xfffffff8, RZ, 0xc0, !PT ;  /* 0xfffffff805057812 */ /* 0x000fca00078ec0ff */
[----:B------:R-:W-:Y:S01]  /*1a20*/  IMAD.IADD R12, R12, 0x1, -R5 ;  /* 0x000000010c0c7824 */ /* 0x000fe200078e0a05 */
[----:B------:R-:W-:Y:S01]  /*1a30*/  LEA.HI R5, R7, R6, RZ, 0x5 ;  /* 0x0000000607057211 */ /* 0x000fe200078f28ff */
[----:B------:R-:W-:Y:S02]  /*1a40*/  IMAD.SHL.U32 R6, R14, 0x40, RZ ;  /* 0x000000400e067824 */ /* 0x000fe400078e00ff */
[----:B--2---:R-:W-:Y:S01]  /*1a50*/  IMAD.SHL.U32 R7, R15, 0x40, RZ ;  /* 0x000000400f077824 */ /* 0x004fe200078e00ff */
[----:B------:R-:W-:Y:S01]  /*1a60*/  SHF.R.S32.HI R13, RZ, 0x1f, R12 ;  /* 0x0000001fff0d7819 */ /* 0x000fe2000001140c */
[----:B------:R-:W-:Y:S01]  /*1a70*/  IMAD.SHL.U32 R14, R20, 0x2, RZ ;  /* 0x00000002140e7824 */ /* 0x000fe200078e00ff */
[----:B0-----:R-:W-:Y:S02]  /*1a80*/  ISETP.GE.AND P0, PT, R6, R9, PT ;  /* 0x000000090600720c */ /* 0x001fe40003f06270 */
[----:B------:R-:W-:Y:S02]  /*1a90*/  SHF.R.S32.HI R5, RZ, 0x5, R5 ;  /* 0x00000005ff057819 */ /* 0x000fe40000011405 */
[----:B------:R-:W-:-:S02]  /*1aa0*/  ISETP.GE.OR P0, PT, R7, R8, P0 ;  /* 0x000000080700720c */ /* 0x000fc40000706670 */
[----:B------:R-:W-:Y:S01]  /*1ab0*/  SHF.R.S32.HI R3, RZ, 0x1f, R6 ;  /* 0x0000001fff037819 */ /* 0x000fe20000011406 */
[----:B------:R-:W-:-:S04]  /*1ac0*/  IMAD.WIDE R56, R5, 0x10, R12 ;  /* 0x0000001005387825 */ /* 0x000fc800078e020c */
[----:B------:R-:W-:Y:S01]  /*1ad0*/  IMAD.WIDE R56, R15, 0x40, R56 ;  /* 0x000000400f387825 */ /* 0x000fe200078e0238 */
[----:B------:R-:W-:-:S03]  /*1ae0*/  SHF.R.S32.HI R15, RZ, 0x1f, R14 ;  /* 0x0000001fff0f7819 */ /* 0x000fc6000001140e */
[-C--:B----4-:R-:W-:Y:S02]  /*1af0*/  IMAD R17, R57, R10.reuse, RZ ;  /* 0x0000000a39117224 */ /* 0x090fe400078e02ff */
[----:B------:R-:W-:Y:S01]  /*1b00*/  IMAD.WIDE.U32 R18, R56, R10, R14 ;  /* 0x0000000a38127225 */ /* 0x000fe200078e000e */
[----:B------:R-:W-:Y:S06]  /*1b10*/  @P0 EXIT ;  /* 0x000000000000094d */ /* 0x000fec0003800000 */
[----:B------:R-:W-:Y:S01]  /*1b20*/  ULDC.64 UR6, c[0x0][0x288] ;  /* 0x0000a20000067ab9 */ /* 0x000fe20000000a00 */
[----:B------:R-:W-:Y:S01]  /*1b30*/  IMAD R17, R56, R11, R17 ;  /* 0x0000000b38117224 */ /* 0x000fe200078e0211 */
[----:B------:R-:W-:Y:S01]  /*1b40*/  ISETP.GE.AND P0, PT, R23, UR6, PT ;  /* 0x0000000617007c0c */ /* 0x000fe2000bf06270 */
[----:B------:R-:W-:Y:S01]  /*1b50*/  ULDC.64 UR4, c[0x0][0x5e0] ;  /* 0x0001780000047ab9 */ /* 0x000fe20000000a00 */
[----:B------:R-:W-:Y:S01]  /*1b60*/  IADD3 R18, P1, R6, R18, RZ ;  /* 0x0000001206127210 */ /* 0x000fe20007f3e0ff */
[----:B------:R-:W-:Y:S01]  /*1b70*/  IMAD R21, R16, UR4, RZ ;  /* 0x0000000410157c24 */ /* 0x000fe2000f8e02ff */
[C---:B------:R-:W-:Y:S01]  /*1b80*/  ISETP.GE.OR P0, PT, R4.reuse, UR7, P0 ;  /* 0x0000000704007c0c */ /* 0x040fe20008706670 */
[----:B------:R-:W-:Y:S01]  /*1b90*/  IMAD R7, R5, -0x10, -R7 ;  /* 0xfffffff005077824 */ /* 0x000fe200078e0a07 */
[----:B------:R-:W-:Y:S01]  /*1ba0*/  IADD3.X R19, R3, R19, R17, P1, !PT ;  /* 0x0000001303137210 */ /* 0x000fe20000ffe411 */
[----:B------:R-:W-:Y:S01]  /*1bb0*/  IMAD R21, R4, UR5, R21 ;  /* 0x0000000504157c24 */ /* 0x000fe2000f8e0215 */
[----:B------:R-:W-:Y:S01]  /*1bc0*/  SHF.R.S32.HI R17, RZ, 0x1f, R23 ;  /* 0x0000001fff117819 */ /* 0x000fe20000011417 */
[----:B------:R-:W-:-:S02]  /*1bd0*/  IMAD R5, R20, -0x2, R9 ;  /* 0xfffffffe14057824 */ /* 0x000fc400078e0209 */
[----:B------:R-:W-:Y:S01]  /*1be0*/  IMAD.WIDE.U32 R18, R4, UR4, R18 ;  /* 0x0000000404127c25 */ /* 0x000fe2000f8e0012 */
[----:B------:R-:W-:-:S03]  /*1bf0*/  ULDC.64 UR4, c[0x0][0x5d8] ;  /* 0x0001760000047ab9 */ /* 0x000fc60000000a00 */
[----:B------:R-:W-:Y:S02]  /*1c00*/  IMAD R20, R17, UR4, RZ ;  /* 0x0000000411147c24 */ /* 0x000fe4000f8e02ff */
[----:B------:R-:W-:Y:S01]  /*1c10*/  IMAD.IADD R59, R19, 0x1, R21 ;  /* 0x00000001133b7824 */ /* 0x000fe200078e0215 */
[----:B------:R-:W-:Y:S06]  /*1c20*/  @P0 EXIT ;  /* 0x000000000000094d */ /* 0x000fec0003800000 */
[----:B---3-5:R-:W-:Y:S01]  /*1c30*/  FSETP.NEU.AND P1, PT, R2, RZ, PT ;  /* 0x000000ff0200720b */ /* 0x028fe20003f2d000 */
[----:B------:R-:W-:Y:S01]  /*1c40*/  IMAD.MOV.U32 R58, RZ, RZ, R18 ;  /* 0x000000ffff3a7224 */ /* 0x000fe200078e0012 */
[----:B------:R-:W-:Y:S01]  /*1c50*/  IADD3 R7, R7, R8, -R12 ;  /* 0x0000000807077210 */ /* 0x000fe20007ffe80c */
[C---:B------:R-:W-:Y:S01]  /*1c60*/  IMAD R13, R23.reuse, UR5, R20 ;  /* 0x00000005170d7c24 */ /* 0x040fe2000f8e0214 */
[----:B------:R-:W-:Y:S01]  /*1c70*/  SHF.L.U64.HI R8, R10, 0x3, R11 ;  /* 0x000000030a087819 */ /* 0x000fe2000001020b */
[----:B------:R-:W-:Y:S01]  /*1c80*/  IMAD.WIDE.U32 R58, R23, UR4, R58 ;  /* 0x00000004173a7c25 */ /* 0x000fe2000f8e003a */
[----:B------:R-:W-:-:S03]  /*1c90*/  ULDC.64 UR4, c[0x0][0x5b8] ;  /* 0x00016e0000047ab9 */ /* 0x000fc60000000a00 */
[----:B------:R-:W-:Y:S02]  /*1ca0*/  IMAD.IADD R5, R5, 0x1, -R6 ;  /* 0x0000000105057824 */ /* 0x000fe400078e0a06 */
[----:B------:R-:W-:Y:S02]  /*1cb0*/  IMAD R12, R17, UR4, RZ ;  /* 0x00000004110c7c24 */ /* 0x000fe4000f8e02ff */
[----:B------:R-:W-:Y:S01]  /*1cc0*/  IMAD.SHL.U32 R9, R10, 0x8, RZ ;  /* 0x000000080a097824 */ /* 0x000fe200078e00ff */
[----:B------:R-:W-:Y:S01]  /*1cd0*/  ISETP.GT.AND P0, PT, R5, RZ, PT ;  /* 0x000000ff0500720c */ /* 0x000fe20003f04270 */
[----:B------:R-:W-:Y:S02]  /*1ce0*/  IMAD R17, R23, UR5, R12 ;  /* 0x0000000517117c24 */ /* 0x000fe4000f8e020c */
[----:B------:R-:W-:Y:S01]  /*1cf0*/  IMAD.IADD R13, R59, 0x1, R13 ;  /* 0x000000013b0d7824 */ /* 0x000fe200078e020d */
[----:B------:R-:W-:Y:S01]  /*1d00*/  ISETP.GT.AND P2, PT, R7, RZ, P0 ;  /* 0x000000ff0700720c */ /* 0x000fe20000744270 */
[----:B------:R-:W-:-:S12]  /*1d10*/  @!P1 BRA `(.L_x_28) ;  /* 0x0000001800189947 */ /* 0x000fd80003800000 */
[----:B------:R-:W-:Y:S01]  /*1d20*/  IADD3 R10, P1, R6, R14, RZ ;  /* 0x0000000e060a7210 */ /* 0x000fe20007f3e0ff */
[----:B------:R-:W-:Y:S01]  /*1d30*/  ULDC.64 UR6, c[0x0][0x5c0] ;  /* 0x0001700000067ab9 */ /* 0x000fe20000000a00 */
[----:B------:R-:W-:Y:S01]  /*1d40*/  ULDC.64 UR8, c[0x0][0x5b0] ;  /* 0x00016c0000087ab9 */ /* 0x000fe20000000a00 */
[----:B------:R-:W-:Y:S01]  /*1d50*/  IMAD R19, R16, UR6, RZ ;  /* 0x0000000610137c24 */ /* 0x000fe2000f8e02ff */
[----:B------:R-:W-:Y:S01]  /*1d60*/  ULDC.64 UR10, c[0x0][0x5a8] ;  /* 0x00016a00000a7ab9 */ /* 0x000fe20000000a00 */
[----:B------:R-:W-:Y:S02]  /*1d70*/  IMAD.X R11, R3, 0x1, R15, P1 ;  /* 0x00000001030b7824 */ /* 0x000fe400008e060f */
[C---:B------:R-:W-:Y:S02]  /*1d80*/  IMAD R60, R4.reuse, UR7, R19 ;  /* 0x00000007043c7c24 */ /* 0x040fe4000f8e0213 */
[----:B------:R-:W-:-:S04]  /*1d90*/  IMAD.WIDE.U32 R10, R4, UR6, R10 ;  /* 0x00000006040a7c25 */ /* 0x000fc8000f8e000a */
[----:B------:R-:W-:Y:S02]  /*1da0*/  IMAD.IADD R11, R11, 0x1, R60 ;  /* 0x000000010b0b7824 */ /* 0x000fe400078e023c */
[----:B------:R-:W-:Y:S02]  /*1db0*/  IMAD R61, R57, UR8, RZ ;  /* 0x00000008393d7c24 */ /* 0x000fe4000f8e02ff */
[----:B------:R-:W-:-:S04]  /*1dc0*/  IMAD.WIDE.U32 R20, R23, UR4, R10 ;  /* 0x0000000417147c25 */ /* 0x000fc8000f8e000a */
[----:B------:R-:W-:Y:S02]  /*1dd0*/  IMAD.IADD R19, R17, 0x1, R21 ;  /* 0x0000000111137824 */ /* 0x000fe400078e0215 */
[----:B------:R-:W-:Y:S02]  /*1de0*/  IMAD.MOV.U32 R18, RZ, RZ, R20 ;  /* 0x000000ffff127224 */ /* 0x000fe400078e0014 */
[C---:B------:R-:W-:Y:S02]  /*1df0*/  IMAD R61, R56.reuse, UR9, R61 ;  /* 0x00000009383d7c24 */ /* 0x040fe4000f8e023d */
[----:B------:R-:W-:-:S04]  /*1e00*/  IMAD.WIDE.U32 R10, R56, UR8, R18 ;  /* 0x00000008380a7c25 */ /* 0x000fc8000f8e0012 */
[----:B------:R-:W-:Y:S01]  /*1e10*/  IMAD.IADD R11, R11, 0x1, R61 ;  /* 0x000000010b0b7824 */ /* 0x000fe200078e023d */
[----:B------:R-:W-:-:S04]  /*1e20*/  LEA R62, P1, R10, UR10, 0x1 ;  /* 0x0000000a0a3e7c11 */ /* 0x000fc8000f8208ff */
[----:B------:R-:W-:-:S05]  /*1e30*/  LEA.HI.X R63, R10, UR11, R11, 0x1, P1 ;  /* 0x0000000b0a3f7c11 */ /* 0x000fca00088f0c0b */
[----:B------:R0:W2:Y:S01]  /*1e40*/  @P2 LDG.E.LTC128B.U16 R59, desc[UR12][R62.64] ;  /* 0x0000000c3e3b2981 */ /* 0x0000a2000c1e1520 */
[----:B------:R-:W-:Y:S01]  /*1e50*/  IMAD.WIDE.U32 R22, R23, UR4, RZ ;  /* 0x0000000417167c25 */ /* 0x000fe2000f8e00ff */
[----:B------:R-:W-:Y:S01]  /*1e60*/  ULDC.64 UR4, c[0x0][0x5c8] ;  /* 0x0001720000047ab9 */ /* 0x000fe20000000a00 */
[----:B------:R-:W-:Y:S01]  /*1e70*/  ISETP.GT.AND P1, PT, R5, 0x1, PT ;  /* 0x000000010500780c */ /* 0x000fe20003f24270 */
[----:B------:R-:W-:Y:S01]  /*1e80*/  BSSY B0, `(.L_x_29) ;  /* 0x0000016000007945 */ /* 0x000fe20003800000 */
[----:B------:R-:W-:Y:S02]  /*1e90*/  IMAD.IADD R17, R23, 0x1, R17 ;  /* 0x0000000117117824 */ /* 0x000fe400078e0211 */
[----:B------:R-:W-:-:S04]  /*1ea0*/  IMAD.MOV.U32 R16, RZ, RZ, R22 ;  /* 0x000000ffff107224 */ /* 0x000fc800078e0016 */
[----:B------:R-:W-:-:S04]  /*1eb0*/  IMAD.WIDE.U32 R10, R56, UR8, R16 ;  /* 0x00000008380a7c25 */ /* 0x000fc8000f8e0010 */
[----:B------:R-:W-:Y:S02]  /*1ec0*/  IMAD.IADD R11, R61, 0x1, R11 ;  /* 0x000000013d0b7824 */ /* 0x000fe400078e020b */
[----:B------:R-:W-:-:S04]  /*1ed0*/  IMAD.WIDE.U32 R10, R4, UR6, R10 ;  /* 0x00000006040a7c25 */ /* 0x000fc8000f8e000a */
[----:B------:R-:W-:Y:S01]  /*1ee0*/  IMAD.IADD R11, R60, 0x1, R11 ;  /* 0x000000013c0b7824 */ /* 0x000fe200078e020b */
[----:B0-----:R-:W-:Y:S02]  /*1ef0*/  IADD3 R62, P4, P5, R6, R10, R14 ;  /* 0x0000000a063e7210 */ /* 0x001fe40007d9e00e */
[C---:B------:R-:W-:Y:S02]  /*1f00*/  LEA R10, P3, R58.reuse, UR4, 0x1 ;  /* 0x000000043a0a7c11 */ /* 0x040fe4000f8608ff */
[----:B------:R-:W-:Y:S02]  /*1f10*/  IADD3.X R63, R3, R11, R15, P4, P5 ;  /* 0x0000000b033f7210 */ /* 0x000fe400027ea40f */
[----:B------:R-:W-:Y:S02]  /*1f20*/  LEA.HI.X R11, R58, UR5, R13, 0x1, P3 ;  /* 0x000000053a0b7c11 */ /* 0x000fe400098f0c0d */
[----:B------:R-:W-:Y:S02]  /*1f30*/  ISETP.GT.AND P3, PT, R7, RZ, P1 ;  /* 0x000000ff0700720c */ /* 0x000fe40000f64270 */
[----:B------:R-:W-:-:S04]  /*1f40*/  LEA R12, P4, R62, UR10, 0x1 ;  /* 0x0000000a3e0c7c11 */ /* 0x000fc8000f8808ff */
[----:B------:R-:W-:Y:S01]  /*1f50*/  LEA.HI.X R13, R62, UR11, R63, 0x1, P4 ;  /* 0x0000000b3e0d7c11 */ /* 0x000fe2000a0f0c3f */
[----:B--2---:R-:W-:-:S05]  /*1f60*/  HADD2.F32 R65, -RZ, R59.H0_H0 ;  /* 0x2000003bff417230 */ /* 0x004fca0000004100 */
[----:B------:R-:W-:-:S04]  /*1f70*/  FMUL R65, R65, R2 ;  /* 0x0000000241417220 */ /* 0x000fc80000400000 */
[----:B------:R-:W-:Y:S01]  /*1f80*/  FFMA R65, R24, R0, R65 ;  /* 0x0000000018417223 */ /* 0x000fe20000000041 */
[----:B------:R-:W-:-:S04]  /*1f90*/  PRMT R24, R59, 0x7610, R24 ;  /* 0x000076103b187816 */ /* 0x000fc80000000018 */
[----:B------:R-:W-:-:S05]  /*1fa0*/  F2FP.F16.F32.PACK_AB R65, RZ, R65 ;  /* 0x00000041ff41723e */ /* 0x000fca00000000ff */
[----:B------:R0:W-:Y:S01]  /*1fb0*/  @P2 STG.E.U16 desc[UR12][R10.64], R65 ;  /* 0x000000410a002986 */ /* 0x0001e2000c10150c */
[----:B------:R-:W-:Y:S05]  /*1fc0*/  @!P3 BRA `(.L_x_30) ;  /* 0x000000000004b947 */ /* 0x000fea0003800000 */
[----:B------:R1:W5:Y:S02]  /*1fd0*/  LDG.E.LTC128B.U16 R24, desc[UR12][R12.64+0x2] ;  /* 0x0000020c0c187981 */ /* 0x000364000c1e1520 */
.L_x_30:
[----:B------:R-:W-:Y:S05]  /*1fe0*/  BSYNC B0 ;  /* 0x0000000000007941 */ /* 0x000fea0003800000 */
.L_x_29:
[----:B------:R-:W-:Y:S01]  /*1ff0*/  USHF.L.U32 UR5, UR8, 0x3, URZ ;  /* 0x0000000308057899 */ /* 0x000fe2000800063f */
[----:B-----5:R-:W-:Y:S01]  /*2000*/  HADD2.F32 R21, -RZ, R24.H0_H0 ;  /* 0x20000018ff157230 */ /* 0x020fe20000004100 */
[----:B------:R-:W-:Y:S01]  /*2010*/  USHF.L.U64.HI UR4, UR8, 0x3, UR9 ;  /* 0x0000000308047899 */ /* 0x000fe20008010209 */
[----:B------:R-:W-:-:S03]  /*2020*/  ISETP.GT.AND P0, PT, R7, 0x8, P0 ;  /* 0x000000080700780c */ /* 0x000fc60000704270 */
[----:B------:R-:W-:Y:S02]  /*2030*/  IMAD.U32 R58, RZ, RZ, UR5 ;  /* 0x00000005ff3a7e24 */ /* 0x000fe4000f8e00ff */
[----:B------:R-:W-:Y:S01]  /*2040*/  FMUL R16, R21, R2 ;  /* 0x0000000215107220 */ /* 0x000fe20000400000 */
[----:B------:R-:W-:-:S03]  /*2050*/  IMAD.U32 R59, RZ, RZ, UR4 ;  /* 0x00000004ff3b7e24 */ /* 0x000fc6000f8e00ff */
[----:B------:R-:W-:Y:S01]  /*2060*/  FFMA R16, R25, R0, R16 ;  /* 0x0000000019107223 */ /* 0x000fe20000000010 */
[----:B------:R-:W-:-:S04]  /*2070*/  IMAD.WIDE.U32 R58, R56, UR8, R58 ;  /* 0x00000008383a7c25 */ /* 0x000fc8000f8e003a */
[----:B------:R-:W-:Y:S01]  /*2080*/  IMAD.IADD R61, R61, 0x1, R59 ;  /* 0x000000013d3d7824 */ /* 0x000fe200078e023b */
[----:B------:R-:W-:Y:S02]  /*2090*/  IADD3 R20, P2, R20, R58, RZ ;  /* 0x0000003a14147210 */ /* 0x000fe40007f5e0ff */
[----:B------:R-:W-:-:S03]  /*20a0*/  F2FP.F16.F32.PACK_AB R16, RZ, R16 ;  /* 0x00000010ff10723e */ /* 0x000fc600000000ff */
[----:B------:R-:W-:Y:S01]  /*20b0*/  IMAD.X R19, R61, 0x1, R19, P2 ;  /* 0x000000013d137824 */ /* 0x000fe200010e0613 */
[----:B------:R-:W-:Y:S02]  /*20c0*/  LEA R18, P2, R20, UR10, 0x1 ;  /* 0x0000000a14127c11 */ /* 0x000fe4000f8408ff */
[----:B------:R-:W-:Y:S02]  /*20d0*/  PRMT R23, R16, 0x7610, R23 ;  /* 0x0000761010177816 */ /* 0x000fe40000000017 */
[----:B------:R-:W-:Y:S02]  /*20e0*/  PRMT R16, R24, 0x7610, R16 ;  /* 0x0000761018107816 */ /* 0x000fe40000000010 */
[----:B------:R-:W-:Y:S01]  /*20f0*/  LEA.HI.X R19, R20, UR11, R19, 0x1, P2 ;  /* 0x0000000b14137c11 */ /* 0x000fe200090f0c13 */
[----:B------:R2:W-:Y:S04]  /*2100*/  @P3 STG.E.U16 desc[UR12][R10.64+0x2], R23 ;  /* 0x000002170a003986 */ /* 0x0005e8000c10150c */
[----:B------:R-:W3:Y:S01]  /*2110*/  @P0 LDG.E.LTC128B.U16 R16, desc[UR12][R18.64] ;  /* 0x0000000c12100981 */ /* 0x000ee2000c1e1520 */
[----:B------:R-:W-:Y:S01]  /*2120*/  IADD3 R20, P2, R22, R58, RZ ;  /* 0x0000003a16147210 */ /* 0x000fe20007f5e0ff */
[----:B------:R-:W-:Y:S01]  /*2130*/  BSSY B0, `(.L_x_31) ;  /* 0x0000013000007945 */ /* 0x000fe20003800000 */
[----:B------:R-:W-:-:S03]  /*2140*/  ISETP.GT.AND P1, PT, R7, 0x8, P1 ;  /* 0x000000080700780c */ /* 0x000fc60000f24270 */
[----:B------:R-:W-:Y:S02]  /*2150*/  IMAD.X R21, R61, 0x1, R17, P2 ;  /* 0x000000013d157824 */ /* 0x000fe400010e0611 */
[----:B------:R-:W-:-:S03]  /*2160*/  IMAD.WIDE.U32 R20, R4, UR6, R20 ;  /* 0x0000000604147c25 */ /* 0x000fc6000f8e0014 */
[----:B------:R-:W-:Y:S01]  /*2170*/  IADD3 R6, P2, P3, R6, R20, R14 ;  /* 0x0000001406067210 */ /* 0x000fe20007b5e00e */
[----:B------:R-:W-:Y:S01]  /*2180*/  IMAD.IADD R14, R60, 0x1, R21 ;  /* 0x000000013c0e7824 */ /* 0x000fe200078e0215 */
[----:B------:R-:W-:-:S04]  /*2190*/  SHF.L.U64.HI R21, R9, 0x1, R8 ;  /* 0x0000000109157819 */ /* 0x000fc80000010208 */
[----:B------:R-:W-:Y:S02]  /*21a0*/  IADD3.X R3, R3, R14, R15, P2, P3 ;  /* 0x0000000e03037210 */ /* 0x000fe400017e640f */
[----:B------:R-:W-:Y:S02]  /*21b0*/  LEA R14, P2, R9, R10, 0x1 ;  /* 0x0000000a090e7211 */ /* 0x000fe400078408ff */
[----:B------:R-:W-:-:S03]  /*21c0*/  LEA R8, P3, R6, UR10, 0x1 ;  /* 0x0000000a06087c11 */ /* 0x000fc6000f8608ff */
[----:B------:R-:W-:Y:S01]  /*21d0*/  IMAD.X R15, R21, 0x1, R11, P2 ;  /* 0x00000001150f7824 */ /* 0x000fe200010e060b */
[----:B------:R-:W-:Y:S01]  /*21e0*/  LEA.HI.X R9, R6, UR11, R3, 0x1, P3 ;  /* 0x0000000b06097c11 */ /* 0x000fe200098f0c03 */
[----:B---3--:R-:W-:-:S05]  /*21f0*/  HADD2.F32 R17, -RZ, R16.H0_H0 ;  /* 0x20000010ff117230 */ /* 0x008fca0000004100 */
[----:B------:R-:W-:-:S04]  /*2200*/  FMUL R17, R17, R2 ;  /* 0x0000000211117220 */ /* 0x000fc80000400000 */
[----:B------:R-:W-:-:S05]  /*2210*/  FFMA R17, R26, R0, R17 ;  /* 0x000000001a117223 */ /* 0x000fca0000000011 */
[----:B------:R-:W-:-:S05]  /*2220*/  F2FP.F16.F32.PACK_AB R17, RZ, R17 ;  /* 0x00000011ff11723e */ /* 0x000fca00000000ff */
[----:B------:R2:W-:Y:S01]  /*2230*/  @P0 STG.E.U16 desc[UR12][R14.64], R17 ;  /* 0x000000110e000986 */ /* 0x0005e2000c10150c */
[----:B------:R-:W-:Y:S05]  /*2240*/  @!P1 BRA `(.L_x_32) ;  /* 0x0000000000049947 */ /* 0x000fea0003800000 */
[----:B------:R3:W5:Y:S02]  /*2250*/  LDG.E.LTC128B.U16 R16, desc[UR12][R8.64+0x2] ;  /* 0x0000020c08107981 */ /* 0x000764000c1e1520 */
.L_x_32:
[----:B------:R-:W-:Y:S05]  /*2260*/  BSYNC B0 ;  /* 0x0000000000007941 */ /* 0x000fea0003800000 */
.L_x_31:
[----:B-----5:R-:W-:Y:S01]  /*2270*/  HADD2.F32 R3, -RZ, R16.H0_H0 ;  /* 0x20000010ff037230 */ /* 0x020fe20000004100 */
[----:B------:R-:W-:Y:S01]  /*2280*/  ISETP.GT.AND P0, PT, R5, 0x8, PT ;  /* 0x000000080500780c */ /* 0x000fe20003f04270 */
[----:B------:R-:W-:Y:S03]  /*2290*/  BSSY B0, `(.L_x_33) ;  /* 0x0000008000007945 */ /* 0x000fe60003800000 */
[----:B------:R-:W-:Y:S01]  /*22a0*/  FMUL R4, R3, R2 ;  /* 0x0000000203047220 */ /* 0x000fe20000400000 */
[----:B------:R-:W-:-:S03]  /*22b0*/  ISETP.GT.AND P2, PT, R7, RZ, P0 ;  /* 0x000000ff0700720c */ /* 0x000fc60000744270 */
[----:B------:R-:W-:-:S05]  /*22c0*/  FFMA R4, R27, R0, R4 ;  /* 0x000000001b047223 */ /* 0x000fca0000000004 */
[----:B------:R-:W-:-:S05]  /*22d0*/  F2FP.F16.F32.PACK_AB R4, RZ, R4 ;  /* 0x00000004ff04723e */ /* 0x000fca00000000ff */
[----:B------:R4:W-:Y:S01]  /*22e0*/  @P1 STG.E.U16 desc[UR12][R14.64+0x2], R4 ;  /* 0x000002040e001986 */ /* 0x0009e2000c10150c */
[----:B------:R-:W-:Y:S05]  /*22f0*/  @!P2 BRA `(.L_x_34) ;  /* 0x000000000004a947 */ /* 0x000fea0003800000 */
[----:B------:R0:W5:Y:S02]  /*2300*/  LDG.E.LTC128B.U16 R16, desc[UR12][R12.64+0x10] ;  /* 0x0000100c0c107981 */ /* 0x000164000c1e1520 */
.L_x_34:
[----:B------:R-:W-:Y:S05]  /*2310*/  BSYNC B0 ;  /* 0x0000000000007941 */ /* 0x000fea0003800000 */
.L_x_33:
        /* <DEDUP_REMOVED lines=10> */
.L_x_36:
[----:B------:R-:W-:Y:S05]  /*23c0*/  BSYNC B0 ;  /* 0x0000000000007941 */ /* 0x000fea0003800000 */
.L_x_35:
[----:B0----5:R-:W-:Y:S01]  /*23d0*/  HADD2.F32 R3, -RZ, R16.H0_H0 ;  /* 0x20000010ff037230 */ /* 0x021fe20000004100 */
[----:B------:R-:W-:Y:S01]  /*23e0*/  ISETP.GT.AND P0, PT, R7, 0x8, P0 ;  /* 0x000000080700780c */ /* 0x000fe20000704270 */
[----:B------:R-:W-:Y:S03]  /*23f0*/  BSSY B0, `(.L_x_37) ;  /* 0x0000007000007945 */ /* 0x000fe60003800000 */
[----:B----4-:R-:W-:-:S04]  /*2400*/  FMUL R4, R3, R2 ;  /* 0x0000000203047220 */ /* 0x010fc80000400000 */
[----:B------:R-:W-:-:S05]  /*2410*/  FFMA R4, R29, R0, R4 ;  /* 0x000000001d047223 */ /* 0x000fca0000000004 */
[----:B------:R-:W-:-:S05]  /*2420*/  F2FP.F16.F32.PACK_AB R4, RZ, R4 ;  /* 0x00000004ff04723e */ /* 0x000fca00000000ff */
[----:B------:R0:W-:Y:S01]  /*2430*/  @P3 STG.E.U16 desc[UR12][R10.64+0x12], R4 ;  /* 0x000012040a003986 */ /* 0x0001e2000c10150c */
[----:B------:R-:W-:Y:S05]  /*2440*/  @!P0 BRA `(.L_x_38) ;  /* 0x0000000000048947 */ /* 0x000fea0003800000 */
[----:B------:R4:W5:Y:S02]  /*2450*/  LDG.E.LTC128B.U16 R16, desc[UR12][R8.64+0x10] ;  /* 0x0000100c08107981 */ /* 0x000964000c1e1520 */
.L_x_38:
[----:B------:R-:W-:Y:S05]  /*2460*/  BSYNC B0 ;  /* 0x0000000000007941 */ /* 0x000fea0003800000 */
.L_x_37:
[----:B-----5:R-:W-:Y:S01]  /*2470*/  HADD2.F32 R3, -RZ, R16.H0_H0 ;  /* 0x20000010ff037230 */ /* 0x020fe20000004100 */
[----:B------:R-:W-:Y:S01]  /*2480*/  ISETP.GT.AND P1, PT, R7, 0x8, P1 ;  /* 0x000000080700780c */ /* 0x000fe20000f24270 */
[----:B------:R-:W-:Y:S03]  /*2490*/  BSSY B0, `(.L_x_39) ;  /* 0x0000007000007945 */ /* 0x000fe60003800000 */
[----:B------:R-:W-:-:S04]  /*24a0*/  FMUL R3, R3, R2 ;  /* 0x0000000203037220 */ /* 0x000fc80000400000 */
[----:B------:R-:W-:-:S05]  /*24b0*/  FFMA R3, R30, R0, R3 ;  /* 0x000000001e037223 */ /* 0x000fca0000000003 */
[----:B------:R-:W-:-:S05]  /*24c0*/  F2FP.F16.F32.PACK_AB R3, RZ, R3 ;  /* 0x00000003ff03723e */ /* 0x000fca00000000ff */
[----:B------:R0:W-:Y:S01]  /*24d0*/  @P0 STG.E.U16 desc[UR12][R14.64+0x10], R3 ;  /* 0x000010030e000986 */ /* 0x0001e2000c10150c */
[----:B------:R-:W-:Y:S05]  /*24e0*/  @!P1 BRA `(.L_x_40) ;  /* 0x0000000000049947 */ /* 0x000fea0003800000 */
[----:B------:R0:W5:Y:S02]  /*24f0*/  LDG.E.LTC128B.U16 R16, desc[UR12][R8.64+0x12] ;  /* 0x0000120c08107981 */ /* 0x000164000c1e1520 */
.L_x_40:
[----:B------:R-:W-:Y:S05]  /*2500*/  BSYNC B0 ;  /* 0x0000000000007941 */ /* 0x000fea0003800000 */
.L_x_39:
[----:B0----5:R-:W-:Y:S01]  /*2510*/  HADD2.F32 R3, -RZ, R16.H0_H0 ;  /* 0x20000010ff037230 */ /* 0x021fe20000004100 */
        /* <DEDUP_REMOVED lines=9> */
.L_x_42:
[----:B------:R-:W-:Y:S05]  /*25b0*/  BSYNC B0 ;  /* 0x0000000000007941 */ /* 0x000fea0003800000 */
.L_x_41:
        /* <DEDUP_REMOVED lines=10> */
.L_x_44:
[----:B------:R-:W-:Y:S05]  /*2660*/  BSYNC B0 ;  /* 0x0000000000007941 */ /* 0x000fea0003800000 */
.L_x_43:
[----:B0----5:R-:W-:Y:S01]  /*2670*/  HADD2.F32 R3, -RZ, R16.H0_H0 ;  /* 0x20000010ff037230 */ /* 0x021fe20000004100 */
        /* <DEDUP_REMOVED lines=8> */
.L_x_46:
[----:B------:R-:W-:Y:S05]  /*2700*/  BSYNC B0 ;  /* 0x0000000000007941 */ /* 0x000fea0003800000 */
.L_x_45:
        /* <DEDUP_REMOVED lines=9> */
.L_x_48:
[----:B------:R-:W-:Y:S05]  /*27a0*/  BSYNC B0 ;  /* 0x0000000000007941 */ /* 0x000fea0003800000 */
.L_x_47:
        /* <DEDUP_REMOVED lines=10> */
.L_x_50:
[----:B------:R-:W-:Y:S05]  /*2850*/  BSYNC B0 ;  /* 0x0000000000007941 */ /* 0x000fea0003800000 */
.L_x_49:
        /* <DEDUP_REMOVED lines=10> */
.L_x_52:
[----:B------:R-:W-:Y:S05]  /*2900*/  BSYNC B0 ;  /* 0x0000000000007941 */ /* 0x000fea0003800000 */
.L_x_51:
        /* <DEDUP_REMOVED lines=9> */
.L_x_54:
[----:B------:R-:W-:Y:S05]  /*29a0*/  BSYNC B0 ;  /* 0x0000000000007941 */ /* 0x000fea0003800000 */
.L_x_53:
        /* <DEDUP_REMOVED lines=9> */
.L_x_56:
[----:B------:R-:W-:Y:S05]  /*2a40*/  BSYNC B0 ;  /* 0x0000000000007941 */ /* 0x000fea0003800000 */
.L_x_55:
        /* <DEDUP_REMOVED lines=10> */
.L_x_58:
[----:B------:R-:W-:Y:S05]  /*2af0*/  BSYNC B0 ;  /* 0x0000000000007941 */ /* 0x000fea0003800000 */
.L_x_57:
        /* <DEDUP_REMOVED lines=10> */
.L_x_60:
[----:B------:R-:W-:Y:S05]  /*2ba0*/  BSYNC B0 ;  /* 0x0000000000007941 */ /* 0x000fea0003800000 */
.L_x_59:
        /* <DEDUP_REMOVED lines=9> */
.L_x_62:
[----:B------:R-:W-:Y:S05]  /*2c40*/  BSYNC B0 ;  /* 0x0000000000007941 */ /* 0x000fea0003800000 */
.L_x_61:
        /* <DEDUP_REMOVED lines=9> */
.L_x_64:
[----:B------:R-:W-:Y:S05]  /*2ce0*/  BSYNC B0 ;  /* 0x0000000000007941 */ /* 0x000fea0003800000 */
.L_x_63:
        /* <DEDUP_REMOVED lines=10> */
.L_x_66:
[----:B------:R-:W-:Y:S05]  /*2d90*/  BSYNC B0 ;  /* 0x0000000000007941 */ /* 0x000fea0003800000 */
.L_x_65:
        /* <DEDUP_REMOVED lines=10> */
.L_x_68:
[----:B------:R-:W-:Y:S05]  /*2e40*/  BSYNC B0 ;  /* 0x0000000000007941 */ /* 0x000fea0003800000 */
.L_x_67:
        /* <DEDUP_REMOVED lines=9> */
.L_x_70:
[----:B------:R-:W-:Y:S05]  /*2ee0*/  BSYNC B0 ;  /* 0x0000000000007941 */ /* 0x000fea0003800000 */
.L_x_69:
        /* <DEDUP_REMOVED lines=9> */
.L_x_72:
[----:B------:R-:W-:Y:S05]  /*2f80*/  BSYNC B0 ;  /* 0x0000000000007941 */ /* 0x000fea0003800000 */
.L_x_71:
        /* <DEDUP_REMOVED lines=10> */
.L_x_74:
[----:B------:R-:W-:Y:S05]  /*3030*/  BSYNC B0 ;  /* 0x0000000000007941 */ /* 0x000fea0003800000 */
.L_x_73:
        /* <DEDUP_REMOVED lines=10> */
.L_x_76:
[----:B------:R-:W-:Y:S05]  /*30e0*/  BSYNC B0 ;  /* 0x0000000000007941 */ /* 0x000fea0003800000 */
.L_x_75:
        /* <DEDUP_REMOVED lines=9> */
.L_x_78:
[----:B------:R-:W-:Y:S05]  /*3180*/  BSYNC B0 ;  /* 0x0000000000007941 */ /* 0x000fea0003800000 */
.L_x_77:
        /* <DEDUP_REMOVED lines=9> */
.L_x_80:
[----:B------:R-:W-:Y:S05]  /*3220*/  BSYNC B0 ;  /* 0x0000000000007941 */ /* 0x000fea0003800000 */
.L_x_79:
        /* <DEDUP_REMOVED lines=10> */
.L_x_82:
[----:B------:R-:W-:Y:S05]  /*32d0*/  BSYNC B0 ;  /* 0x0000000000007941 */ /* 0x000fea0003800000 */
.L_x_81:
[----:B-----5:R-:W-:Y:S01]  /*32e0*/  HADD2.F32 R3, -RZ, R16.H0_H0 ;  /* 0x20000010ff037230 */ /* 0x020fe20000004100 */
[----:B------:R-:W-:Y:S01]  /*32f0*/  ISETP.GT.AND P1, PT, R5, 0x39, PT ;  /* 0x000000390500780c */ /* 0x000fe20003f24270 */
[----:B0-----:R-:W-:Y:S01]  /*3300*/  @P2 IMAD.MOV.U32 R4, RZ, RZ, R10 ;  /* 0x000000ffff042224 */ /* 0x001fe200078e000a */
[----:B------:R-:W-:Y:S01]  /*3310*/  BSSY B0, `(.L_x_83) ;  /* 0x0000009000007945 */ /* 0x000fe20003800000 */
[----:B------:R-:W-:Y:S02]  /*3320*/  @P2 IMAD.MOV.U32 R5, RZ, RZ, R11 ;  /* 0x000000ffff052224 */ /* 0x000fe400078e000b */
[----:B------:R-:W-:Y:S01]  /*3330*/  FMUL R3, R3, R2 ;  /* 0x0000000203037220 */ /* 0x000fe20000400000 */
[----:B------:R-:W-:-:S03]  /*3340*/  ISETP.GT.AND P3, PT, R7, RZ, P1 ;  /* 0x000000ff0700720c */ /* 0x000fc60000f64270 */
[----:B------:R-:W-:-:S05]  /*3350*/  FFMA R3, R52, R0, R3 ;  /* 0x0000000034037223 */ /* 0x000fca0000000003 */
[----:B------:R-:W-:-:S05]  /*3360*/  F2FP.F16.F32.PACK_AB R3, RZ, R3 ;  /* 0x00000003ff03723e */ /* 0x000fca00000000ff */
[----:B------:R0:W-:Y:S01]  /*3370*/  @P2 STG.E.U16 desc[UR12][R4.64+0x70], R3 ;  /* 0x0000700304002986 */ /* 0x0001e2000c10150c */
[----:B------:R-:W-:Y:S05]  /*3380*/  @!P3 BRA `(.L_x_84) ;  /* 0x000000000004b947 */ /* 0x000fea0003800000 */
[----:B------:R0:W5:Y:S02]  /*3390*/  LDG.E.LTC128B.U16 R16, desc[UR12][R12.64+0x72] ;  /* 0x0000720c0c107981 */ /* 0x000164000c1e1520 */
.L_x_84:
[----:B------:R-:W-:Y:S05]  /*33a0*/  BSYNC B0 ;  /* 0x0000000000007941 */ /* 0x000fea0003800000 */
.L_x_83:
        /* <DEDUP_REMOVED lines=9> */
.L_x_86:
[----:B------:R-:W-:Y:S05]  /*3440*/  BSYNC B0 ;  /* 0x0000000000007941 */ /* 0x000fea0003800000 */
.L_x_85:
[----:B-----5:R-:W-:Y:S01]  /*3450*/  HADD2.F32 R3, -RZ, R16.H0_H0 ;  /* 0x20000010ff037230 */ /* 0x020fe20000004100 */
[----:B------:R-:W-:Y:S01]  /*3460*/  ISETP.GT.AND P1, PT, R7, 0x8, P1 ;  /* 0x000000080700780c */ /* 0x000fe20000f24270 */
[----:B0-----:R-:W-:Y:S01]  /*3470*/  @P0 IMAD.MOV.U32 R4, RZ, RZ, R14 ;  /* 0x000000ffff040224 */ /* 0x001fe200078e000e */
[----:B------:R-:W-:Y:S01]  /*3480*/  BSSY B0, `(.L_x_87) ;  /* 0x0000008000007945 */ /* 0x000fe20003800000 */
[----:B------:R-:W-:Y:S02]  /*3490*/  @P0 IMAD.MOV.U32 R5, RZ, RZ, R15 ;  /* 0x000000ffff050224 */ /* 0x000fe400078e000f */
[----:B------:R-:W-:-:S04]  /*34a0*/  FMUL R3, R3, R2 ;  /* 0x0000000203037220 */ /* 0x000fc80000400000 */
[----:B------:R-:W-:-:S05]  /*34b0*/  FFMA R3, R54, R0, R3 ;  /* 0x0000000036037223 */ /* 0x000fca0000000003 */
[----:B------:R-:W-:-:S05]  /*34c0*/  F2FP.F16.F32.PACK_AB R3, RZ, R3 ;  /* 0x00000003ff03723e */ /* 0x000fca00000000ff */
[----:B------:R0:W-:Y:S01]  /*34d0*/  @P0 STG.E.U16 desc[UR12][R4.64+0x70], R3 ;  /* 0x0000700304000986 */ /* 0x0001e2000c10150c */
[----:B------:R-:W-:Y:S05]  /*34e0*/  @!P1 BRA `(.L_x_88) ;  /* 0x0000000000049947 */ /* 0x000fea0003800000 */
[----:B------:R0:W5:Y:S02]  /*34f0*/  LDG.E.LTC128B.U16 R16, desc[UR12][R8.64+0x72] ;  /* 0x0000720c08107981 */ /* 0x000164000c1e1520 */
.L_x_88:
[----:B------:R-:W-:Y:S05]  /*3500*/  BSYNC B0 ;  /* 0x0000000000007941 */ /* 0x000fea0003800000 */
.L_x_87:
[----:B0----5:R-:W-:-:S05]  /*3510*/  HADD2.F32 R3, -RZ, R16.H0_H0 ;  /* 0x20000010ff037230 */ /* 0x021fca0000004100 */
[----:B------:R-:W-:-:S04]  /*3520*/  FMUL R2, R3, R2 ;  /* 0x0000000203027220 */ /* 0x000fc80000400000 */
[----:B------:R-:W-:Y:S01]  /*3530*/  FFMA R2, R55, R0, R2 ;  /* 0x0000000037027223 */ /* 0x000fe20000000002 */
[----:B------:R-:W-:Y:S06]  /*3540*/  @!P1 EXIT ;  /* 0x000000000000994d */ /* 0x000fec0003800000 */
[----:B------:R-:W-:-:S05]  /*3550*/  F2FP.F16.F32.PACK_AB R2, RZ, R2 ;  /* 0x00000002ff02723e */ /* 0x000fca00000000ff */
[----:B------:R-:W-:Y:S01]  /*3560*/  STG.E.U16 desc[UR12][R14.64+0x72], R2 ;  /* 0x000072020e007986 */ /* 0x000fe2000c10150c */
[----:B------:R-:W-:Y:S05]  /*3570*/  EXIT ;  /* 0x000000000000794d */ /* 0x000fea0003800000 */
.L_x_28:
[----:B------:R-:W-:Y:S01]  /*3580*/  ISETP.GT.AND P3, PT, R5, 0x1, PT ;  /* 0x000000010500780c */ /* 0x000fe20003f64270 */
[----:B------:R-:W-:Y:S01]  /*3590*/  ULDC.64 UR4, c[0x0][0x5c8] ;  /* 0x0001720000047ab9 */ /* 0x000fe20000000a00 */
[-C--:B------:R-:W-:Y:S01]  /*35a0*/  FMUL R24, R24, R0.reuse ;  /* 0x0000000018187220 */ /* 0x080fe20000400000 */
[-C--:B------:R-:W-:Y:S01]  /*35b0*/  FMUL R25, R25, R0.reuse ;  /* 0x0000000019197220 */ /* 0x080fe20000400000 */
[----:B------:R-:W-:Y:S01]  /*35c0*/  ISETP.GT.AND P1, PT, R7, RZ, P3 ;  /* 0x000000ff0700720c */ /* 0x000fe20001f24270 */
[-C--:B------:R-:W-:Y:S01]  /*35d0*/  FMUL R26, R26, R0.reuse ;  /* 0x000000001a1a7220 */ /* 0x080fe20000400000 */
[----:B------:R-:W-:Y:S01]  /*35e0*/  LEA R2, P4, R58, UR4, 0x1 ;  /* 0x000000043a027c11 */ /* 0x000fe2000f8808ff */
[----:B------:R-:W-:Y:S01]  /*35f0*/  FMUL R27, R27, R0 ;  /* 0x000000001b1b7220 */ /* 0x000fe20000400000 */
[----:B------:R-:W-:Y:S01]  /*3600*/  F2FP.F16.F32.PACK_AB R24, RZ, R24 ;  /* 0x00000018ff18723e */ /* 0x000fe200000000ff */
[-C--:B------:R-:W-:Y:S01]  /*3610*/  FMUL R28, R28, R0.reuse ;  /* 0x000000001c1c7220 */ /* 0x080fe20000400000 */
[----:B------:R-:W-:Y:S01]  /*3620*/  LEA.HI.X R3, R58, UR5, R13, 0x1, P4 ;  /* 0x000000053a037c11 */ /* 0x000fe2000a0f0c0d */
[-C--:B------:R-:W-:Y:S01]  /*3630*/  FMUL R29, R29, R0.reuse ;  /* 0x000000001d1d7220 */ /* 0x080fe20000400000 */
[----:B------:R-:W-:Y:S01]  /*3640*/  F2FP.F16.F32.PACK_AB R25, RZ, R25 ;  /* 0x00000019ff19723e */ /* 0x000fe200000000ff */
[-C--:B------:R-:W-:Y:S01]  /*3650*/  FMUL R30, R30, R0.reuse ;  /* 0x000000001e1e7220 */ /* 0x080fe20000400000 */
[----:B------:R-:W-:Y:S01]  /*3660*/  SHF.L.U64.HI R11, R9, 0x1, R8 ;  /* 0x00000001090b7819 */ /* 0x000fe20000010208 */
[----:B------:R-:W-:Y:S01]  /*3670*/  @P2 STG.E.U16 desc[UR12][R2.64], R24 ;  /* 0x0000001802002986 */ /* 0x000fe2000c10150c */
[----:B------:R-:W-:Y:S01]  /*3680*/  ISETP.GT.AND P2, PT, R7, 0x8, P0 ;  /* 0x000000080700780c */ /* 0x000fe20000744270 */
[----:B------:R-:W-:Y:S01]  /*3690*/  FMUL R31, R31, R0 ;  /* 0x000000001f1f7220 */ /* 0x000fe20000400000 */
[----:B------:R-:W-:Y:S01]  /*36a0*/  LEA R8, P5, R9, R2, 0x1 ;  /* 0x0000000209087211 */ /* 0x000fe200078a08ff */
[----:B------:R-:W-:Y:S01]  /*36b0*/  @P1 STG.E.U16 desc[UR12][R2.64+0x2], R25 ;  /* 0x0000021902001986 */ /* 0x000fe2000c10150c */
[----:B------:R-:W-:Y:S01]  /*36c0*/  ISETP.GT.AND P1, PT, R5, 0x8, PT ;  /* 0x000000080500780c */ /* 0x000fe20003f24270 */
[-C--:B------:R-:W-:Y:S01]  /*36d0*/  FMUL R32, R32, R0.reuse ;  /* 0x0000000020207220 */ /* 0x080fe20000400000 */
[----:B------:R-:W-:Y:S01]  /*36e0*/  ISETP.GT.AND P3, PT, R7, 0x8, P3 ;  /* 0x000000080700780c */ /* 0x000fe20001f64270 */
[----:B------:R-:W-:Y:S01]  /*36f0*/  IMAD.X R9, R11, 0x1, R3, P5 ;  /* 0x000000010b097824 */ /* 0x000fe200028e0603 */
[----:B------:R-:W-:Y:S01]  /*3700*/  ISETP.GT.AND P0, PT, R5, 0x9, PT ;  /* 0x000000090500780c */ /* 0x000fe20003f04270 */
[-C--:B------:R-:W-:Y:S01]  /*3710*/  FMUL R33, R33, R0.reuse ;  /* 0x0000000021217220 */ /* 0x080fe20000400000 */
[C---:B------:R-:W-:Y:S01]  /*3720*/  ISETP.GT.AND P4, PT, R7.reuse, RZ, P1 ;  /* 0x000000ff0700720c */ /* 0x040fe20000f84270 */
[-C--:B------:R-:W-:Y:S01]  /*3730*/  FMUL R34, R34, R0.reuse ;  /* 0x0000000022227220 */ /* 0x080fe20000400000 */
[----:B------:R-:W-:Y:S01]  /*3740*/  ISETP.GT.AND P5, PT, R7, RZ, P0 ;  /* 0x000000ff0700720c */ /* 0x000fe200007a4270 */
[----:B------:R-:W-:Y:S01]  /*3750*/  FMUL R35, R35, R0 ;  /* 0x0000000023237220 */ /* 0x000fe20000400000 */
[----:B------:R-:W-:Y:S01]  /*3760*/  F2FP.F16.F32.PACK_AB R26, RZ, R26 ;  /* 0x0000001aff1a723e */ /* 0x000fe200000000ff */
[-C--:B------:R-:W-:Y:S01]  /*3770*/  FMUL R36, R36, R0.reuse ;  /* 0x0000000024247220 */ /* 0x080fe20000400000 */
[----:B------:R-:W-:Y:S01]  /*3780*/  F2FP.F16.F32.PACK_AB R27, RZ, R27 ;  /* 0x0000001bff1b723e */ /* 0x000fe200000000ff */
[----:B------:R-:W-:Y:S01]  /*3790*/  FMUL R37, R37, R0 ;  /* 0x0000000025257220 */ /* 0x000fe20000400000 */
[----:B------:R-:W-:Y:S01]  /*37a0*/  F2FP.F16.F32.PACK_AB R28, RZ, R28 ;  /* 0x0000001cff1c723e */ /* 0x000fe200000000ff */
[----:B------:R-:W-:Y:S01]  /*37b0*/  @P2 STG.E.U16 desc[UR12][R8.64], R26 ;  /* 0x0000001a08002986 */ /* 0x000fe2000c10150c */
[----:B------:R-:W-:Y:S01]  /*37c0*/  ISETP.GT.AND P1, PT, R7, 0x8, P1 ;  /* 0x000000080700780c */ /* 0x000fe20000f24270 */
[-C--:B------:R-:W-:Y:S01]  /*37d0*/  FMUL R38, R38, R0.reuse ;  /* 0x0000000026267220 */ /* 0x080fe20000400000 */
[----:B------:R-:W-:Y:S01]  /*37e0*/  F2FP.F16.F32.PACK_AB R29, RZ, R29 ;  /* 0x0000001dff1d723e */ /* 0x000fe200000000ff */
[----:B------:R-:W-:Y:S01]  /*37f0*/  @P3 STG.E.U16 desc[UR12][R8.64+0x2], R27 ;  /* 0x0000021b08003986 */ /* 0x000fe2000c10150c */
[----:B------:R-:W-:Y:S01]  /*3800*/  ISETP.GT.AND P3, PT, R5, 0x10, PT ;  /* 0x000000100500780c */ /* 0x000fe20003f64270 */
[-C--:B------:R-:W-:Y:S01]  /*3810*/  FMUL R39, R39, R0.reuse ;  /* 0x0000000027277220 */ /* 0x080fe20000400000 */
[----:B------:R-:W-:Y:S01]  /*3820*/  ISETP.GT.AND P2, PT, R7, 0x8, P0 ;  /* 0x000000080700780c */ /* 0x000fe20000744270 */
[----:B------:R-:W-:Y:S01]  /*3830*/  @P4 STG.E.U16 desc[UR12][R2.64+0x10], R28 ;  /* 0x0000101c02004986 */ /* 0x000fe2000c10150c */
[----:B------:R-:W-:Y:S01]  /*3840*/  ISETP.GT.AND P0, PT, R5, 0x11, PT ;  /* 0x000000110500780c */ /* 0x000fe20003f04270 */
[-C--:B------:R-:W-:Y:S01]  /*3850*/  FMUL R40, R40, R0.reuse ;  /* 0x0000000028287220 */ /* 0x080fe20000400000 */
[C---:B------:R-:W-:Y:S01]  /*3860*/  ISETP.GT.AND P4, PT, R7.reuse, RZ, P3 ;  /* 0x000000ff0700720c */ /* 0x040fe20001f84270 */
[----:B------:R-:W-:Y:S01]  /*3870*/  @P5 STG.E.U16 desc[UR12][R2.64+0x12], R29 ;  /* 0x0000121d02005986 */ /* 0x000fe2000c10150c */
        /* <DEDUP_REMOVED lines=28> */
[C---:B------:R-:W-:Y:S01]  /*3a40*/  ISETP.GT.AND P1, PT, R7.reuse, 0x8, P2 ;  /* 0x000000080700780c */ /* 0x040fe20001724270 */
[-C--:B------:R-:W-:Y:S01]  /*3a50*/  FMUL R50, R50, R0.reuse ;  /* 0x0000000032327220 */ /* 0x080fe20000400000 */
[----:B------:R-:W-:Y:S01]  /*3a60*/  F2FP.F16.F32.PACK_AB R37, RZ, R37 ;  /* 0x00000025ff25723e */ /* 0x000fe200000000ff */
[----:B------:R-:W-:Y:S01]  /*3a70*/  @P0 STG.E.U16 desc[UR12][R8.64+0x22], R35 ;  /* 0x0000222308000986 */ /* 0x000fe2000c10150c */
[----:B------:R-:W-:Y:S01]  /*3a80*/  ISETP.GT.AND P2, PT, R7, 0x8, P3 ;  /* 0x000000080700780c */ /* 0x000fe20001f44270 */
[-C--:B------:R-:W-:Y:S01]  /*3a90*/  FMUL R51, R51, R0.reuse ;  /* 0x0000000033337220 */ /* 0x080fe20000400000 */
[C---:B------:R-:W-:Y:S01]  /*3aa0*/  ISETP.GT.AND P3, PT, R5.reuse, 0x20, PT ;  /* 0x000000200500780c */ /* 0x040fe20003f64270 */
        /* <DEDUP_REMOVED lines=13> */
[----:B------:R-:W-:-:S02]  /*3b80*/  F2FP.F16.F32.PACK_AB R41, RZ, R41 ;  /* 0x00000029ff29723e */ /* 0x000fc400000000ff */
[C---:B------:R-:W-:Y:S01]  /*3b90*/  ISETP.GT.AND P1, PT, R7.reuse, 0x8, P3 ;  /* 0x000000080700780c */ /* 0x040fe20001f24270 */
[----:B------:R-:W-:Y:S01]  /*3ba0*/  @P2 STG.E.U16 desc[UR12][R8.64+0x32], R39 ;  /* 0x0000322708002986 */ /* 0x000fe2000c10150c */
[----:B------:R-:W-:Y:S02]  /*3bb0*/  ISETP.GT.AND P0, PT, R7, 0x8, P0 ;  /* 0x000000080700780c */ /* 0x000fe40000704270 */
[----:B------:R-:W-:Y:S01]  /*3bc0*/  F2FP.F16.F32.PACK_AB R42, RZ, R42 ;  /* 0x0000002aff2a723e */ /* 0x000fe200000000ff */
[----:B------:R-:W-:Y:S01]  /*3bd0*/  @P4 STG.E.U16 desc[UR12][R2.64+0x40], R40 ;  /* 0x0000402802004986 */ /* 0x000fe2000c10150c */
[C---:B------:R-:W-:Y:S02]  /*3be0*/  ISETP.GT.AND P4, PT, R5.reuse, 0x28, PT ;  /* 0x000000280500780c */ /* 0x040fe40003f84270 */
[----:B------:R-:W-:Y:S01]  /*3bf0*/  F2FP.F16.F32.PACK_AB R43, RZ, R43 ;  /* 0x0000002bff2b723e */ /* 0x000fe200000000ff */
[----:B------:R-:W-:Y:S01]  /*3c00*/  @P5 STG.E.U16 desc[UR12][R2.64+0x42], R41 ;  /* 0x0000422902005986 */ /* 0x000fe2000c10150c */
[----:B------:R-:W-:-:S02]  /*3c10*/  ISETP.GT.AND P5, PT, R5, 0x29, PT ;  /* 0x000000290500780c */ /* 0x000fc40003fa4270 */
[C---:B------:R-:W-:Y:S01]  /*3c20*/  ISETP.GT.AND P2, PT, R7.reuse, RZ, P4 ;  /* 0x000000ff0700720c */ /* 0x040fe20002744270 */
[----:B------:R-:W-:Y:S01]  /*3c30*/  @P1 STG.E.U16 desc[UR12][R8.64+0x40], R42 ;  /* 0x0000402a08001986 */ /* 0x000fe2000c10150c */
[C---:B------:R-:W-:Y:S02]  /*3c40*/  ISETP.GT.AND P6, PT, R7.reuse, RZ, P5 ;  /* 0x000000ff0700720c */ /* 0x040fe40002fc4270 */
[----:B------:R-:W-:Y:S01]  /*3c50*/  F2FP.F16.F32.PACK_AB R44, RZ, R44 ;  /* 0x0000002cff2c723e */ /* 0x000fe200000000ff */
[----:B------:R-:W-:Y:S01]  /*3c60*/  @P0 STG.E.U16 desc[UR12][R8.64+0x42], R43 ;  /* 0x0000422b08000986 */ /* 0x000fe2000c10150c */
[----:B------:R-:W-:Y:S02]  /*3c70*/  ISETP.GT.AND P4, PT, R7, 0x8, P4 ;  /* 0x000000080700780c */ /* 0x000fe40002784270 */
[----:B------:R-:W-:Y:S02]  /*3c80*/  F2FP.F16.F32.PACK_AB R45, RZ, R45 ;  /* 0x0000002dff2d723e */ /* 0x000fe400000000ff */
[----:B------:R-:W-:-:S02]  /*3c90*/  ISETP.GT.AND P3, PT, R5, 0x30, PT ;  /* 0x000000300500780c */ /* 0x000fc40003f64270 */
[C---:B------:R-:W-:Y:S01]  /*3ca0*/  ISETP.GT.AND P1, PT, R5.reuse, 0x38, PT ;  /* 0x000000380500780c */ /* 0x040fe20003f24270 */
[----:B------:R-:W-:Y:S01]  /*3cb0*/  @P2 STG.E.U16 desc[UR12][R2.64+0x50], R44 ;  /* 0x0000502c02002986 */ /* 0x000fe2000c10150c */
[C---:B------:R-:W-:Y:S02]  /*3cc0*/  ISETP.GT.AND P2, PT, R5.reuse, 0x31, PT ;  /* 0x000000310500780c */ /* 0x040fe40003f44270 */
[----:B------:R-:W-:Y:S01]  /*3cd0*/  ISETP.GT.AND P0, PT, R5, 0x39, PT ;  /* 0x000000390500780c */ /* 0x000fe20003f04270 */
[----:B------:R-:W-:Y:S01]  /*3ce0*/  @P6 STG.E.U16 desc[UR12][R2.64+0x52], R45 ;  /* 0x0000522d02006986 */ /* 0x000fe2000c10150c */
[C---:B------:R-:W-:Y:S01]  /*3cf0*/  ISETP.GT.AND P6, PT, R7.reuse, 0x8, P5 ;  /* 0x000000080700780c */ /* 0x040fe20002fc4270 */
[----:B------:R-:W-:Y:S01]  /*3d00*/  @P4 IMAD.MOV.U32 R4, RZ, RZ, R8 ;  /* 0x000000ffff044224 */ /* 0x000fe200078e0008 */
[----:B------:R-:W-:Y:S01]  /*3d10*/  F2FP.F16.F32.PACK_AB R46, RZ, R46 ;  /* 0x0000002eff2e723e */ /* 0x000fe200000000ff */
[----:B------:R-:W-:Y:S01]  /*3d20*/  @P4 IMAD.MOV.U32 R5, RZ, RZ, R9 ;  /* 0x000000ffff054224 */ /* 0x000fe200078e0009 */
[----:B------:R-:W-:-:S02]  /*3d30*/  ISETP.GT.AND P5, PT, R7, RZ, P3 ;  /* 0x000000ff0700720c */ /* 0x000fc40001fa4270 */
[C---:B------:R-:W-:Y:S02]  /*3d40*/  ISETP.GT.AND P3, PT, R7.reuse, 0x8, P3 ;  /* 0x000000080700780c */ /* 0x040fe40001f64270 */
[----:B------:R0:W-:Y:S01]  /*3d50*/  @P4 STG.E.U16 desc[UR12][R4.64+0x50], R46 ;  /* 0x0000502e04004986 */ /* 0x0001e2000c10150c */
[C---:B------:R-:W-:Y:S02]  /*3d60*/  ISETP.GT.AND P4, PT, R7.reuse, RZ, P2 ;  /* 0x000000ff0700720c */ /* 0x040fe40001784270 */
[----:B------:R-:W-:Y:S02]  /*3d70*/  F2FP.F16.F32.PACK_AB R47, RZ, R47 ;  /* 0x0000002fff2f723e */ /* 0x000fe400000000ff */
[----:B------:R-:W-:Y:S02]  /*3d80*/  F2FP.F16.F32.PACK_AB R48, RZ, R48 ;  /* 0x00000030ff30723e */ /* 0x000fe400000000ff */
[----:B------:R-:W-:Y:S02]  /*3d90*/  ISETP.GT.AND P2, PT, R7, 0x8, P2 ;  /* 0x000000080700780c */ /* 0x000fe40001744270 */
[----:B------:R-:W-:-:S02]  /*3da0*/  F2FP.F16.F32.PACK_AB R49, RZ, R49 ;  /* 0x00000031ff31723e */ /* 0x000fc400000000ff */
[----:B------:R-:W-:Y:S01]  /*3db0*/  F2FP.F16.F32.PACK_AB R50, RZ, R50 ;  /* 0x00000032ff32723e */ /* 0x000fe200000000ff */
[----:B0-----:R-:W-:Y:S01]  /*3dc0*/  @P6 IMAD.MOV.U32 R4, RZ, RZ, R8 ;  /* 0x000000ffff046224 */ /* 0x001fe200078e0008 */
[----:B------:R-:W-:Y:S01]  /*3dd0*/  F2FP.F16.F32.PACK_AB R51, RZ, R51 ;  /* 0x00000033ff33723e */ /* 0x000fe200000000ff */
[----:B------:R-:W-:Y:S01]  /*3de0*/  @P6 IMAD.MOV.U32 R5, RZ, RZ, R9 ;  /* 0x000000ffff056224 */ /* 0x000fe200078e0009 */
[----:B------:R-:W-:Y:S02]  /*3df0*/  F2FP.F16.F32.PACK_AB R52, RZ, R52 ;  /* 0x00000034ff34723e */ /* 0x000fe400000000ff */
[----:B------:R-:W-:Y:S02]  /*3e00*/  F2FP.F16.F32.PACK_AB R53, RZ, R53 ;  /* 0x00000035ff35723e */ /* 0x000fe400000000ff */
[----:B------:R0:W-:Y:S01]  /*3e10*/  @P6 STG.E.U16 desc[UR12][R4.64+0x52], R47 ;  /* 0x0000522f04006986 */ /* 0x0001e2000c10150c */
[C---:B------:R-:W-:Y:S02]  /*3e20*/  ISETP.GT.AND P6, PT, R7.reuse, RZ, P0 ;  /* 0x000000ff0700720c */ /* 0x040fe400007c4270 */
[C---:B------:R-:W-:Y:S01]  /*3e30*/  ISETP.GT.AND P0, PT, R7.reuse, 0x8, P0 ;  /* 0x000000080700780c */ /* 0x040fe20000704270 */
[----:B------:R-:W-:Y:S01]  /*3e40*/  @P5 STG.E.U16 desc[UR12][R2.64+0x60], R48 ;  /* 0x0000603002005986 */ /* 0x000fe2000c10150c */
[----:B------:R-:W-:-:S02]  /*3e50*/  ISETP.GT.AND P5, PT, R7, RZ, P1 ;  /* 0x000000ff0700720c */ /* 0x000fc40000fa4270 */
[----:B------:R-:W-:Y:S01]  /*3e60*/  ISETP.GT.AND P1, PT, R7, 0x8, P1 ;  /* 0x000000080700780c */ /* 0x000fe20000f24270 */
[----:B------:R-:W-:Y:S01]  /*3e70*/  @P4 STG.E.U16 desc[UR12][R2.64+0x62], R49 ;  /* 0x0000623102004986 */ /* 0x000fe2000c10150c */
[----:B------:R-:W-:Y:S01]  /*3e80*/  F2FP.F16.F32.PACK_AB R54, RZ, R54 ;  /* 0x00000036ff36723e */ /* 0x000fe200000000ff */
[----:B0-----:R-:W-:Y:S02]  /*3e90*/  @P3 IMAD.MOV.U32 R4, RZ, RZ, R8 ;  /* 0x000000ffff043224 */ /* 0x001fe400078e0008 */
[----:B------:R-:W-:-:S05]  /*3ea0*/  @P3 IMAD.MOV.U32 R5, RZ, RZ, R9 ;  /* 0x000000ffff053224 */ /* 0x000fca00078e0009 */
[----:B------:R0:W-:Y:S02]  /*3eb0*/  @P3 STG.E.U16 desc[UR12][R4.64+0x60], R50 ;  /* 0x0000603204003986 */ /* 0x0001e4000c10150c */
[----:B0-----:R-:W-:Y:S02]  /*3ec0*/  @P2 IMAD.MOV.U32 R4, RZ, RZ, R8 ;  /* 0x000000ffff042224 */ /* 0x001fe400078e0008 */
[----:B------:R-:W-:-:S05]  /*3ed0*/  @P2 IMAD.MOV.U32 R5, RZ, RZ, R9 ;  /* 0x000000ffff052224 */ /* 0x000fca00078e0009 */
[----:B------:R-:W-:Y:S04]  /*3ee0*/  @P2 STG.E.U16 desc[UR12][R4.64+0x62], R51 ;  /* 0x0000623304002986 */ /* 0x000fe8000c10150c */
[----:B------:R-:W-:Y:S04]  /*3ef0*/  @P5 STG.E.U16 desc[UR12][R2.64+0x70], R52 ;  /* 0x0000703402005986 */ /* 0x000fe8000c10150c */
[----:B------:R0:W-:Y:S02]  /*3f00*/  @P6 STG.E.U16 desc[UR12][R2.64+0x72], R53 ;  /* 0x0000723502006986 */ /* 0x0001e4000c10150c */
[----:B0-----:R-:W-:-:S02]  /*3f10*/  @P1 IMAD.MOV.U32 R2, RZ, RZ, R8 ;  /* 0x000000ffff021224 */ /* 0x001fc400078e0008 */
[----:B------:R-:W-:-:S05]  /*3f20*/  @P1 IMAD.MOV.U32 R3, RZ, RZ, R9 ;  /* 0x000000ffff031224 */ /* 0x000fca00078e0009 */
[----:B------:R0:W-:Y:S01]  /*3f30*/  @P1 STG.E.U16 desc[UR12][R2.64+0x70], R54 ;  /* 0x0000703602001986 */ /* 0x0001e2000c10150c */
[----:B------:R-:W-:Y:S05]  /*3f40*/  @!P0 EXIT ;  /* 0x000000000000894d */ /* 0x000fea0003800000 */
[----:B------:R-:W-:-:S05]  /*3f50*/  F2FP.F16.F32.PACK_AB R0, RZ, R0 ;  /* 0x00000000ff00723e */ /* 0x000fca00000000ff */
[----:B------:R-:W-:Y:S01]  /*3f60*/  STG.E.U16 desc[UR12][R8.64+0x72], R0 ;  /* 0x0000720008007986 */ /* 0x000fe2000c10150c */
[----:B------:R-:W-:Y:S05]  /*3f70*/  EXIT ;  /* 0x000000000000794d */ /* 0x000fea0003800000 */
.L_x_14:
[----:B------:R-:W-:-:S13]  /*3f80*/  ISETP.NE.AND P0, PT, R12, RZ, PT ;  /* 0x000000ff0c00720c */ /* 0x000fda0003f05270 */
[----:B------:R-:W-:Y:S05]  /*3f90*/  @P0 EXIT ;  /* 0x000000000000094d */ /* 0x000fea0003800000 */
[----:B------:R-:W-:Y:S01]  /*3fa0*/  ELECT P0, URZ, PT ;  /* 0x00000000003f782f */ /* 0x000fe20003800000 */
[----:B------:R-:W-:-:S12]  /*3fb0*/  BSSY B0, `(.L_x_89) ;  /* 0x0000063000007945 */ /* 0x000fd80003800000 */
[----:B------:R-:W-:Y:S05]  /*3fc0*/  @!P0 BRA `(.L_x_90) ;  /* 0x0000000400848947 */ /* 0x000fea0003800000 */
[----:B------:R-:W-:-:S13]  /*3fd0*/  ISETP.GE.AND P0, PT, R13, 0x1, PT ;  /* 0x000000010d00780c */ /* 0x000fda0003f06270 */
[----:B------:R-:W-:Y:S05]  /*3fe0*/  @!P0 BRA `(.L_x_90) ;  /* 0x00000004007c8947 */ /* 0x000fea0003800000 */
[----:B------:R-:W0:Y:S01]  /*3ff0*/  S2R R6, SR_CgaCtaId ;  /* 0x0000000000067919 */ /* 0x000e220000008800 */
[----:B---3-5:R-:W1:Y:S01]  /*4000*/  LDC.64 R2, c[0x0][0x4d8] ;  /* 0x00013600ff027b82 */ /* 0x028e620000000a00 */
[----:B------:R-:W-:Y:S01]  /*4010*/  LOP3.LUT P0, RZ, R7, 0x1f, RZ, 0xc0, !PT ;  /* 0x0000001f07ff7812 */ /* 0x000fe2000780c0ff */
[----:B------:R-:W-:Y:S01]  /*4020*/  ULDC.64 UR4, c[0x0][0x4b0] ;  /* 0x00012c0000047ab9 */ /* 0x000fe20000000a00 */
[----:B------:R-:W-:Y:S01]  /*4030*/  ISETP.NE.AND P2, PT, R10, RZ, PT ;  /* 0x000000ff0a00720c */ /* 0x000fe20003f45270 */
[----:B------:R-:W-:Y:S01]  /*4040*/  IMAD.SHL.U32 R14, R14, 0x40, RZ ;  /* 0x000000400e0e7824 */ /* 0x000fe200078e00ff */
[----:B------:R-:W-:Y:S01]  /*4050*/  ISETP.NE.OR P0, PT, R10, RZ, !P0 ;  /* 0x000000ff0a00720c */ /* 0x000fe20004705670 */
[----:B------:R-:W-:Y:S01]  /*4060*/  IMAD.SHL.U32 R8, R8, 0x40, RZ ;  /* 0x0000004008087824 */ /* 0x000fe200078e00ff */
[----:B------:R-:W-:Y:S01]  /*4070*/  LOP3.LUT R13, R5, 0x2, RZ, 0xfc, !PT ;  /* 0x00000002050d7812 */ /* 0x000fe200078efcff */
[----:B------:R-:W-:Y:S02]  /*4080*/  IMAD.MOV.U32 R7, RZ, RZ, RZ ;  /* 0x000000ffff077224 */ /* 0x000fe400078e00ff */
[----:B------:R-:W-:-:S02]  /*4090*/  IMAD.MOV.U32 R15, RZ, RZ, RZ ;  /* 0x000000ffff0f7224 */ /* 0x000fc400078e00ff */
[----:B-1----:R-:W-:Y:S02]  /*40a0*/  IMAD R23, R23, UR4, R2 ;  /* 0x0000000417177c24 */ /* 0x002fe4000f8e0202 */
[----:B------:R-:W-:Y:S02]  /*40b0*/  IMAD R10, R4, UR5, R3 ;  /* 0x00000005040a7c24 */ /* 0x000fe4000f8e0203 */
[----:B------:R-:W-:Y:S02]  /*40c0*/  IMAD.MOV.U32 R3, RZ, RZ, 0x1 ;  /* 0x00000001ff037424 */ /* 0x000fe400078e00ff */
[----:B------:R-:W-:Y:S02]  /*40d0*/  IMAD.MOV.U32 R4, RZ, RZ, R11 ;  /* 0x000000ffff047224 */ /* 0x000fe400078e000b */
[C---:B0-----:R-:W-:Y:S02]  /*40e0*/  IMAD.SHL.U32 R0, R6.reuse, 0x800, RZ ;  /* 0x0000080006007824 */ /* 0x041fe400078e00ff */
[----:B------:R-:W-:-:S03]  /*40f0*/  IMAD.SHL.U32 R2, R6, 0x20, RZ ;  /* 0x0000002006027824 */ /* 0x000fc600078e00ff */
[----:B------:R-:W-:-:S07]  /*4100*/  LOP3.LUT R0, R0, 0x800, RZ, 0xc0, !PT ;  /* 0x0000080000007812 */ /* 0x000fce00078ec0ff */
.L_x_94:
[----:B------:R-:W0:Y:S01]  /*4110*/  S2R R9, SR_CgaCtaId ;  /* 0x0000000000097919 */ /* 0x000e220000008800 */
[----:B------:R-:W-:-:S04]  /*4120*/  MOV R6, 0x400 ;  /* 0x0000040000067802 */ /* 0x000fc80000000f00 */
[----:B0-----:R-:W-:Y:S02]  /*4130*/  LEA R12, R9, R6, 0x18 ;  /* 0x00000006090c7211 */ /* 0x001fe400078ec0ff */
[----:B------:R-:W-:-:S03]  /*4140*/  SHF.L.U32 R6, R3, 0x1f, RZ ;  /* 0x0000001f03067819 */ /* 0x000fc600000006ff */
[----:B------:R-:W-:-:S07]  /*4150*/  IMAD R9, R7, 0x8, R12 ;  /* 0x0000000807097824 */ /* 0x000fce00078e020c */
.L_x_91:
[----:B0-----:R0:W1:Y:S02]  /*4160*/  SYNCS.PHASECHK.TRANS64.TRYWAIT P1, [R9+URZ+0x38070], R6 ;  /* 0x03807006090075a7 */ /* 0x001064000802017f */
[----:B-1----:R-:W-:Y:S05]  /*4170*/  @!P1 NANOSLEEP.SYNCS 0x989680 ;  /* 0x009896800000995d */ /* 0x002fea0003900000 */
[----:B------:R-:W1:Y:S02]  /*4180*/  @!P1 SYNCS.PHASECHK.TRANS64 P1, [R9+URZ+0x38070], R6 ;  /* 0x03807006090095a7 */ /* 0x000e64000802007f */
[----:B-1----:R-:W-:Y:S05]  /*4190*/  @!P1 BRA `(.L_x_91) ;  /* 0xfffffffc00f09947 */ /* 0x002fea000383ffff */
[----:B0-----:R-:W0:Y:S02]  /*41a0*/  @!P2 LDC R6, c[0x0][0x500] ;  /* 0x00014000ff06ab82 */ /* 0x001e240000000800 */
[----:B0-----:R0:W-:Y:S02]  /*41b0*/  @!P2 SYNCS.ARRIVE.TRANS64 RZ, [R9+URZ+0x38000], R6 ;  /* 0x0380000609ffa9a7 */ /* 0x0011e4000800003f */
[----:B0-----:R-:W-:-:S04]  /*41c0*/  PRMT R6, R13, 0x9910, RZ ;  /* 0x000099100d067816 */ /* 0x001fc800000000ff */
[----:B------:R-:W-:-:S13]  /*41d0*/  ISETP.NE.AND P1, PT, R6, 0x2, PT ;  /* 0x000000020600780c */ /* 0x000fda0003f25270 */
[----:B------:R-:W-:Y:S05]  /*41e0*/  @P1 BRA `(.L_x_92) ;  /* 0x0000000000041947 */ /* 0x000fea0003800000 */
[----:B------:R-:W-:Y:S01]  /*41f0*/  BPT.TRAP 0x1 ;  /* 0x000000040000795c */ /* 0x000fe20000300000 */
.L_x_92:
[----:B------:R-:W-:Y:S05]  /*4200*/  @P0 BRA `(.L_x_93) ;  /* 0x0000000000040947 */ /* 0x000fea0003800000 */
[----:B------:R-:W-:Y:S01]  /*4210*/  BPT.TRAP 0x1 ;  /* 0x000000040000795c */ /* 0x000fe20000300000 */
.L_x_93:
[----:B------:R-:W-:Y:S01]  /*4220*/  R2UR UR7, R15 ;  /* 0x000000000f0772ca */ /* 0x000fe200000e0000 */
[----:B------:R-:W-:Y:S01]  /*4230*/  ULDC UR10, c[0x0][0x48c] ;  /* 0x00012300000a7ab9 */ /* 0x000fe20000000800 */
[----:B------:R-:W-:Y:S01]  /*4240*/  R2UR UR17, R2 ;  /* 0x00000000021172ca */ /* 0x000fe200000e0000 */
[----:B------:R-:W-:Y:S01]  /*4250*/  UISETP.NE.AND UP1, UPT, UR10, 0x1, UPT ;  /* 0x000000010a00788c */ /* 0x000fe2000bf25270 */
[----:B------:R-:W-:Y:S01]  /*4260*/  R2UR UR6, R7 ;  /* 0x00000000070672ca */ /* 0x000fe200000e0000 */
[----:B------:R-:W-:Y:S01]  /*4270*/  ULDC UR12, c[0x0][0x498] ;  /* 0x00012600000c7ab9 */ /* 0x000fe20000000800 */
[----:B------:R-:W-:Y:S01]  /*4280*/  R2UR UR13, R9 ;  /* 0x00000000090d72ca */ /* 0x000fe200000e0000 */
[----:B------:R-:W-:Y:S01]  /*4290*/  UISETP.NE.AND UP0, UPT, UR12, 0x1, UPT ;  /* 0x000000010c00788c */ /* 0x000fe2000bf05270 */
[----:B------:R-:W-:Y:S01]  /*42a0*/  IMAD R6, R7, 0x1000, R0 ;  /* 0x0000100007067824 */ /* 0x000fe200078e0200 */
[----:B------:R-:W-:Y:S01]  /*42b0*/  PRMT R9, R23, 0x40, R10 ;  /* 0x0000004017097816 */ /* 0x000fe2000000000a */
[----:B------:R-:W-:Y:S01]  /*42c0*/  ULDC.64 UR24, c[0x0][0x198] ;  /* 0x0000660000187ab9 */ /* 0x000fe20000000a00 */
[----:B------:R-:W-:Y:S01]  /*42d0*/  ULDC.64 UR18, c[0x0][0x4b8] ;  /* 0x00012e0000127ab9 */ /* 0x000fe20000000a00 */
[----:B------:R-:W-:Y:S01]  /*42e0*/  IMAD R6, R6, 0x2, R12 ;  /* 0x0000000206067824 */ /* 0x000fe200078e020c */
[----:B------:R-:W-:Y:S01]  /*42f0*/  USHF.L.U32 UR7, UR7, 0x6, URZ ;  /* 0x0000000607077899 */ /* 0x000fe2000800063f */
[----:B------:R-:W-:Y:S01]  /*4300*/  R2UR UR22, R9 ;  /* 0x00000000091672ca */ /* 0x000fe200000e0000 */
[----:B------:R-:W-:Y:S01]  /*4310*/  @UP1 ULDC.64 UR8, c[0x0][0x490] ;  /* 0x0001240000081ab9 */ /* 0x000fe20000000a00 */
[----:B------:R-:W-:Y:S01]  /*4320*/  ULDC.64 UR20, c[0x0][0x4d0] ;  /* 0x0001340000147ab9 */ /* 0x000fe20000000a00 */
[----:B------:R-:W-:Y:S01]  /*4330*/  ULOP3.LUT UR17, UR7, 0x20, UR17, 0xf8, !UPT ;  /* 0x0000002007117892 */ /* 0x000fe2000f8ef811 */
[----:B------:R-:W-:Y:S01]  /*4340*/  R2UR UR16, R6 ;  /* 0x00000000061072ca */ /* 0x000fe200000e0000 */
[----:B------:R-:W-:Y:S01]  /*4350*/  IMAD.MOV.U32 R6, RZ, RZ, 0x3 ;  /* 0x00000003ff067424 */ /* 0x000fe200078e00ff */
[----:B------:R-:W-:Y:S01]  /*4360*/  ISETP.GT.AND P3, PT, R4, 0x1, PT ;  /* 0x000000010400780c */ /* 0x000fe20003f64270 */
[----:B------:R-:W-:Y:S01]  /*4370*/  UIMAD.WIDE.U32 UR4, UR17, UR8, URZ ;  /* 0x00000008110472a5 */ /* 0x000fe2000f8e003f */
[----:B------:R-:W-:Y:S01]  /*4380*/  R2UR UR8, R12 ;  /* 0x000000000c0872ca */ /* 0x000fe200000e0000 */
[----:B------:R-:W-:Y:S01]  /*4390*/  VIADD R7, R7, 0x1 ;  /* 0x0000000107077836 */ /* 0x000fe20000000000 */
[----:B------:R-:W-:Y:S01]  /*43a0*/  UMOV UR11, UR17 ;  /* 0x00000011000b7c82 */ /* 0x000fe20008000000 */
[----:B------:R-:W-:Y:S01]  /*43b0*/  @UP1 USHF.R.U32.HI UR11, URZ, UR9, UR5 ;  /* 0x000000093f0b1299 */ /* 0x000fe20008011605 */
[----:B------:R-:W-:Y:S01]  /*43c0*/  R2UR UR23, R6 ;  /* 0x00000000061772ca */ /* 0x000fe200000e0000 */
[----:B------:R-:W-:Y:S01]  /*43d0*/  UIADD3 UR5, UR13, 0x38000, URZ ;  /* 0x000380000d057890 */ /* 0x000fe2000fffe03f */
[----:B------:R-:W-:Y:S01]  /*43e0*/  ISETP.NE.AND P1, PT, R7, 0xe, PT ;  /* 0x0000000e0700780c */ /* 0x000fe20003f25270 */
[----:B------:R-:W-:Y:S01]  /*43f0*/  UIADD3 UR14, UP1, UR24, 0xf0, URZ ;  /* 0x000000f0180e7890 */ /* 0x000fe2000ff3e03f */
[----:B------:R-:W-:Y:S01]  /*4400*/  VIADD R4, R4, 0xffffffff ;  /* 0xffffffff04047836 */ /* 0x000fe20000000000 */
[----:B------:R-:W-:Y:S01]  /*4410*/  UIADD3 UR24, UP2, UR24, 0x1f0, URZ ;  /* 0x000001f018187890 */ /* 0x000fe2000ff5e03f */
[----:B------:R-:W-:Y:S01]  /*4420*/  SEL R6, RZ, 0x1, P1 ;  /* 0x00000001ff067807 */ /* 0x000fe20000800000 */
[----:B------:R-:W-:Y:S01]  /*4430*/  UMOV UR13, UR11 ;  /* 0x0000000b000d7c82 */ /* 0x000fe20008000000 */
[----:B------:R-:W-:Y:S01]  /*4440*/  UIADD3.X UR15, URZ, UR25, URZ, UP1, !UPT ;  /* 0x000000193f0f7290 */ /* 0x000fe20008ffe43f */
[----:B------:R-:W-:Y:S01]  /*4450*/  VIADD R15, R15, 0x1 ;  /* 0x000000010f0f7836 */ /* 0x000fe20000000000 */
[----:B------:R-:W-:Y:S01]  /*4460*/  ULEA UR4, UR6, UR8, 0xd ;  /* 0x0000000806047291 */ /* 0x000fe2000f8e683f */
[----:B------:R-:W-:Y:S01]  /*4470*/  LOP3.LUT R3, R3, R6, RZ, 0x3c, !PT ;  /* 0x0000000603037212 */ /* 0x000fe200078e3cff */
[----:B------:R-:W-:Y:S01]  /*4480*/  UIADD3.X UR25, URZ, UR25, URZ, UP2, !UPT ;  /* 0x000000193f197290 */ /* 0x000fe200097fe43f */
[----:B------:R-:W-:Y:S01]  /*4490*/  SEL R7, R7, RZ, P1 ;  /* 0x000000ff07077207 */ /* 0x000fe20000800000 */
[----:B------:R-:W-:Y:S01]  /*44a0*/  @UP0 ULDC UR8, c[0x0][0x49c] ;  /* 0x0001270000080ab9 */ /* 0x000fe20000000800 */
[----:B------:R-:W-:Y:S01]  /*44b0*/  @UP0 ULDC UR6, c[0x0][0x4a0] ;  /* 0x0001280000060ab9 */ /* 0x000fe20000000800 */
[----:B------:R-:W-:-:S02]  /*44c0*/  UIMAD.WIDE.U32 UR8, UR11, UR8, URZ ;  /* 0x000000080b0872a5 */ /* 0x000fc4000f8e003f */
[----:B------:R-:W-:Y:S02]  /*44d0*/  UIADD3 UR8, -UR11, URZ, URZ ;  /* 0x0000003f0b087290 */ /* 0x000fe4000fffe13f */
[----:B------:R-:W-:Y:S01]  /*44e0*/  @UP0 USHF.R.U32.HI UR13, URZ, UR6, UR9 ;  /* 0x000000063f0d0299 */ /* 0x000fe20008011609 */
[----:B------:R-:W-:Y:S01]  /*44f0*/  R2UR UR6, R8 ;  /* 0x00000000080672ca */ /* 0x000fe200000e0000 */
[----:B------:R-:W-:Y:S01]  /*4500*/  UIMAD UR17, UR10, UR8, UR17 ;  /* 0x000000080a1172a4 */ /* 0x000fe2000f8e0211 */
[----:B------:R-:W-:Y:S01]  /*4510*/  R2UR UR10, R14 ;  /* 0x000000000e0a72ca */ /* 0x000fe200000e0000 */
[----:B------:R-:W-:Y:S02]  /*4520*/  UIADD3 UR9, -UR13, URZ, URZ ;  /* 0x0000003f0d097290 */ /* 0x000fe4000fffe13f */
[----:B------:R-:W-:Y:S02]  /*4530*/  UIADD3 UR8, UR16, 0x1c000, URZ ;  /* 0x0001c00010087890 */ /* 0x000fe4000fffe03f */
[----:B------:R-:W-:-:S02]  /*4540*/  UIMAD UR12, UR12, UR9, UR11 ;  /* 0x000000090c0c72a4 */ /* 0x000fc4000f8e020b */
[----:B------:R-:W-:Y:S01]  /*4550*/  UIMAD UR11, UR17, UR18, UR20 ;  /* 0x00000012110b72a4 */ /* 0x000fe2000f8e0214 */
[----:B------:R-:W-:Y:S02]  /*4560*/  UMOV UR16, 0x0 ;  /* 0x0000000000107882 */ /* 0x000fe40000000000 */
[----:B------:R-:W-:Y:S01]  /*4570*/  UMOV UR17, 0x10000000 ;  /* 0x1000000000117882 */ /* 0x000fe20000000000 */
[----:B------:R-:W-:Y:S01]  /*4580*/  UIMAD UR12, UR12, UR19, UR21 ;  /* 0x000000130c0c72a4 */ /* 0x000fe2000f8e0215 */
[----:B------:R0:W-:Y:S01]  /*4590*/  UTMALDG.2D [UR4], [UR14], desc[UR16] ;  /* 0x000010040e0075b4 */ /* 0x0001e20008009000 */
[----:B------:R-:W-:Y:S01]  /*45a0*/  UMOV UR9, UR5 ;  /* 0x0000000500097c82 */ /* 0x000fe20008000000 */
[----:B0-----:R-:W-:-:S09]  /*45b0*/  UPRMT UR4, UR22, 0x5410, UR23 ;  /* 0x0000541016047896 */ /* 0x001fd20008000017 */
[----:B------:R0:W-:Y:S02]  /*45c0*/  UTMALDG.4D.IM2COL.MULTICAST [UR8], [UR24], UR4 ;  /* 0x00000008180073b4 */ /* 0x0001e40008058804 */
[----:B0-----:R-:W-:Y:S05]  /*45d0*/  @P3 BRA `(.L_x_94) ;  /* 0xfffffff800cc3947 */ /* 0x001fea000383ffff */
.L_x_90:
[----:B------:R-:W-:Y:S05]  /*45e0*/  BSYNC B0 ;  /* 0x0000000000007941 */ /* 0x000fea0003800000 */
.L_x_89:
[----:B------:R-:W-:Y:S01]  /*45f0*/  ISETP.GE.U32.AND P0, PT, R11, 0xe, PT ;  /* 0x0000000e0b00780c */ /* 0x000fe20003f06070 */
[----:B------:R-:W-:-:S12]  /*4600*/  IMAD.MOV.U32 R4, RZ, RZ, 0x1 ;  /* 0x00000001ff047424 */ /* 0x000fd800078e00ff */
[----:B------:R-:W-:Y:S05]  /*4610*/  @!P0 BRA `(.L_x_95) ;  /* 0x00000000001c8947 */ /* 0x000fea0003800000 */
[----:B---3-5:R-:W-:-:S05]  /*4620*/  SHF.R.U32.HI R2, RZ, 0x1, R11 ;  /* 0x00000001ff027819 */ /* 0x028fca000001160b */
[----:B------:R-:W-:-:S05]  /*4630*/  IMAD.WIDE.U32 R2, R2, -0x6db6db6d, RZ ;  /* 0x9249249302027825 */ /* 0x000fca00078e00ff */
[----:B------:R-:W-:-:S04]  /*4640*/  SHF.R.U32.HI R0, RZ, 0x2, R3 ;  /* 0x00000002ff007819 */ /* 0x000fc80000011603 */
[----:B------:R-:W-:-:S04]  /*4650*/  LOP3.LUT R0, R0, 0x1, RZ, 0xc0, !PT ;  /* 0x0000000100007812 */ /* 0x000fc800078ec0ff */
[----:B------:R-:W-:-:S04]  /*4660*/  ISETP.NE.U32.AND P0, PT, R0, 0x1, PT ;  /* 0x000000010000780c */ /* 0x000fc80003f05070 */
[----:B------:R-:W-:-:S04]  /*4670*/  ISETP.NE.U32.AND.EX P0, PT, RZ, RZ, PT, P0 ;  /* 0x000000ffff00720c */ /* 0x000fc80003f05100 */
[----:B------:R-:W-:-:S09]  /*4680*/  SEL R4, RZ, 0x1, !P0 ;  /* 0x00000001ff047807 */ /* 0x000fd20004000000 */
.L_x_95:
[----:B------:R-:W-:Y:S05]  /*4690*/  WARPSYNC.ALL ;  /* 0x0000000000007948 */ /* 0x000fea0003800000 */
[----:B------:R-:W-:-:S13]  /*46a0*/  ELECT P0, URZ, PT ;  /* 0x00000000003f782f */ /* 0x000fda0003800000 */
[----:B------:R-:W-:Y:S05]  /*46b0*/  @!P0 EXIT ;  /* 0x000000000000894d */ /* 0x000fea0003800000 */
[----:B------:R-:W-:-:S04]  /*46c0*/  LOP3.LUT R5, R5, 0x2, RZ, 0xfc, !PT ;  /* 0x0000000205057812 */ /* 0x000fc800078efcff */
[----:B------:R-:W-:-:S13]  /*46d0*/  ISETP.NE.AND P0, PT, R5, 0x3, PT ;  /* 0x000000030500780c */ /* 0x000fda0003f05270 */
[----:B------:R-:W-:Y:S05]  /*46e0*/  @!P0 BRA `(.L_x_96) ;  /* 0x0000000000048947 */ /* 0x000fea0003800000 */
[----:B------:R-:W-:Y:S01]  /*46f0*/  BPT.TRAP 0x1 ;  /* 0x000000040000795c */ /* 0x000fe20000300000 */
.L_x_96:
[----:B------:R-:W0:Y:S01]  /*4700*/  S2R R5, SR_CgaCtaId ;  /* 0x0000000000057919 */ /* 0x000e220000008800 */
[----:B---3-5:R-:W-:Y:S02]  /*4710*/  SHF.R.U32.HI R2, RZ, 0x1, R11 ;  /* 0x00000001ff027819 */ /* 0x028fe4000001160b */
[----:B------:R-:W-:-:S03]  /*4720*/  MOV R0, 0x400 ;  /* 0x0000040000007802 */ /* 0x000fc60000000f00 */
[----:B------:R-:W-:-:S05]  /*4730*/  IMAD.WIDE.U32 R2, R2, -0x6db6db6d, RZ ;  /* 0x9249249302027825 */ /* 0x000fca00078e00ff */
[----:B------:R-:W-:Y:S02]  /*4740*/  SHF.R.U32.HI R2, RZ, 0x2, R3 ;  /* 0x00000002ff027819 */ /* 0x000fe40000011603 */
[----:B------:R-:W-:-:S03]  /*4750*/  SHF.L.U32 R3, R4, 0x1f, RZ ;  /* 0x0000001f04037819 */ /* 0x000fc600000006ff */
[----:B------:R-:W-:Y:S01]  /*4760*/  IMAD R11, R2, -0xe, R11 ;  /* 0xfffffff2020b7824 */ /* 0x000fe200078e020b */
[----:B0-----:R-:W-:-:S05]  /*4770*/  LEA R0, R5, R0, 0x18 ;  /* 0x0000000005007211 */ /* 0x001fca00078ec0ff */
[----:B------:R-:W-:-:S04]  /*4780*/  VIADD R0, R0, 0x38070 ;  /* 0x0003807000007836 */ /* 0x000fc80000000000 */
[----:B------:R-:W-:-:S07]  /*4790*/  IMAD R2, R11, 0x8, R0 ;  /* 0x000000080b027824 */ /* 0x000fce00078e0200 */
.L_x_97:
[----:B0-----:R0:W1:Y:S02]  /*47a0*/  SYNCS.PHASECHK.TRANS64.TRYWAIT P0, [R2+URZ], R3 ;  /* 0x00000003020075a7 */ /* 0x001064000800017f */
[----:B-1----:R-:W-:Y:S05]  /*47b0*/  @!P0 NANOSLEEP.SYNCS 0x989680 ;  /* 0x009896800000895d */ /* 0x002fea0003900000 */
[----:B------:R-:W1:Y:S02]  /*47c0*/  @!P0 SYNCS.PHASECHK.TRANS64 P0, [R2+URZ], R3 ;  /* 0x00000003020085a7 */ /* 0x000e64000800007f */
[----:B-1----:R-:W-:Y:S05]  /*47d0*/  @!P0 BRA `(.L_x_97) ;  /* 0xfffffffc00f08947 */ /* 0x002fea000383ffff */
[----:B------:R-:W-:-:S05]  /*47e0*/  VIADD R11, R11, 0x1 ;  /* 0x000000010b0b7836 */ /* 0x000fca0000000000 */
[----:B------:R-:W-:-:S04]  /*47f0*/  ISETP.NE.AND P0, PT, R11, 0xe, PT ;  /* 0x0000000e0b00780c */ /* 0x000fc80003f05270 */
[----:B0-----:R-:W-:Y:S02]  /*4800*/  SEL R3, RZ, 0x1, P0 ;  /* 0x00000001ff037807 */ /* 0x001fe40000000000 */
[----:B------:R-:W-:Y:S02]  /*4810*/  SEL R11, R11, RZ, P0 ;  /* 0x000000ff0b0b7207 */ /* 0x000fe40000000000 */
[----:B------:R-:W-:-:S03]  /*4820*/  LOP3.LUT R5, R4, R3, RZ, 0x3c, !PT ;  /* 0x0000000304057212 */ /* 0x000fc600078e3cff */
[----:B------:R-:W-:Y:S01]  /*4830*/  IMAD R2, R11, 0x8, R0 ;  /* 0x000000080b027824 */ /* 0x000fe200078e0200 */
[----:B------:R-:W-:-:S07]  /*4840*/  SHF.L.U32 R3, R5, 0x1f, RZ ;  /* 0x0000001f05037819 */ /* 0x000fce00000006ff */
.L_x_98:
        /* <DEDUP_REMOVED lines=11> */
.L_x_99:
        /* <DEDUP_REMOVED lines=11> */
.L_x_100:
        /* <DEDUP_REMOVED lines=11> */
.L_x_101:
        /* <DEDUP_REMOVED lines=11> */
.L_x_102:
        /* <DEDUP_REMOVED lines=11> */
.L_x_103:
        /* <DEDUP_REMOVED lines=11> */
.L_x_104:
        /* <DEDUP_REMOVED lines=11> */
.L_x_105:
        /* <DEDUP_REMOVED lines=11> */
.L_x_106:
        /* <DEDUP_REMOVED lines=11> */
.L_x_107:
        /* <DEDUP_REMOVED lines=11> */
.L_x_108:
        /* <DEDUP_REMOVED lines=11> */
.L_x_109:
        /* <DEDUP_REMOVED lines=11> */
.L_x_110:
[----:B0-----:R0:W1:Y:S02]  /*5090*/  SYNCS.PHASECHK.TRANS64.TRYWAIT P0, [R11+URZ], R0 ;  /* 0x000000000b0075a7 */ /* 0x001064000800017f */
[----:B-1----:R-:W-:Y:S05]  /*50a0*/  @!P0 NANOSLEEP.SYNCS 0x989680 ;  /* 0x009896800000895d */ /* 0x002fea0003900000 */
[----:B------:R-:W1:Y:S02]  /*50b0*/  @!P0 SYNCS.PHASECHK.TRANS64 P0, [R11+URZ], R0 ;  /* 0x000000000b0085a7 */ /* 0x000e64000800007f */
[----:B-1----:R-:W-:Y:S05]  /*50c0*/  @P0 EXIT ;  /* 0x000000000000094d */ /* 0x002fea0003800000 */
[----:B------:R-:W-:Y:S05]  /*50d0*/  BRA `(.L_x_110) ;  /* 0xfffffffc00ec7947 */ /* 0x000fea000383ffff */
.L_x_111:
[----:B------:R-:W-:-:S00]  /*50e0*/  BRA `(.L_x_111) ;  /* 0xfffffffc00fc7947 */ /* 0x000fc0000383ffff */
[----:B------:R-:W-:-:S00]  /*50f0*/  NOP ;  /* 0x0000000000007918 */ /* 0x000fc00000000000 */
        /* <DEDUP_REMOVED lines=8> */
.L_x_112:


//--------------------- .nv.shared._ZN7cutlass13device_kernelINS_4conv6kernel13ConvUniversalINS1_16ConvProblemShapeILNS1_8OperatorE2ELi2EEENS1_10collective14CollectiveConvINS1_46MainloopSm90TmaGmmaWarpSpecializedImplicitGemmILS5_2ELi14ELi2EN4cute5tupleIJNSA_1CILi2EEENSC_ILi1EEESE_EEENS1_36KernelImplicitTmaWarpSpecializedSm90ELi1EEENSB_IJNSC_ILi64EEENSB_IJSI_EEESJ_EEENS_6half_tESL_NSA_8TiledMMAINSA_8MMA_AtomIJNSA_4SM904GMMA25MMA_64x64x16_F32F16F16_SSILNSP_5MajorE1ELSR_1ELNSP_7ScaleInE1ELSS_1EEEEEENSA_6LayoutINSB_IJSE_SE_SE_EEENSB_IJNSC_ILi0EEESX_SX_EEEEENSB_IJNSA_10UnderscoreES10_S10_EEEEENS7_6detail26Sm90ImplicitGemmTileTraitsINSA_13SM90_TMA_LOADENSA_14ComposedLayoutINSA_7SwizzleILi3ELi4ELi3EEENSA_18smem_ptr_flag_bitsILi16EEENSV_INSB_IJNSB_IJSI_SE_EEENSB_IJNSC_ILi8EEES1C_EEENSB_IJSE_NSC_ILi14EEEEEEEEENSB_IJNSB_IJSE_SX_EEENSB_IJSI_NSC_ILi512EEEEEENSB_IJSX_NSC_ILi4096EEEEEEEEEEEEEvEENS14_INSA_30SM90_TMA_LOAD_IM2COL_MULTICASTES1O_vEEEENS_8epilogue10collective6detail29Sm90TmaWarpSpecializedAdapterINS1U_15DefaultEpilogueISL_NSB_IJlNSB_IJSE_llEEESX_EEES1Z_NS1T_6thread17LinearCombinationISL_Li1EffLNS20_9ScaleType4KindE0ELNS_15FloatRoundStyleE2ESL_EENS_4gemm15EpilogueDefaultEEEEEvvEEEEvNT_6ParamsE --------------------------
	.section	.nv.shared._ZN7cutlass13device_kernelINS_4conv6kernel13ConvUniversalINS1_16ConvProblemShapeILNS1_8OperatorE2ELi2EEENS1_10collective14CollectiveConvINS1_46MainloopSm90TmaGmmaWarpSpecializedImplicitGemmILS5_2ELi14ELi2EN4cute5tupleIJNSA_1CILi2EEENSC_ILi1EEESE_EEENS1_36KernelImplicitTmaWarpSpecializedSm90ELi1EEENSB_IJNSC_ILi64EEENSB_IJSI_EEESJ_EEENS_6half_tESL_NSA_8TiledMMAINSA_8MMA_AtomIJNSA_4SM904GMMA25MMA_64x64x16_F32F16F16_SSILNSP_5MajorE1ELSR_1ELNSP_7ScaleInE1ELSS_1EEEEEENSA_6LayoutINSB_IJSE_SE_SE_EEENSB_IJNSC_ILi0EEESX_SX_EEEEENSB_IJNSA_10UnderscoreES10_S10_EEEEENS7_6detail26Sm90ImplicitGemmTileTraitsINSA_13SM90_TMA_LOADENSA_14ComposedLayoutINSA_7SwizzleILi3ELi4ELi3EEENSA_18smem_ptr_flag_bitsILi16EEENSV_INSB_IJNSB_IJSI_SE_EEENSB_IJNSC_ILi8EEES1C_EEENSB_IJSE_NSC_ILi14EEEEEEEEENSB_IJNSB_IJSE_SX_EEENSB_IJSI_NSC_ILi512EEEEEENSB_IJSX_NSC_ILi4096EEEEEEEEEEEEEvEENS14_INSA_30SM90_TMA_LOAD_IM2COL_MULTICASTES1O_vEEEENS_8epilogue10collective6detail29Sm90TmaWarpSpecializedAdapterINS1U_15DefaultEpilogueISL_NSB_IJlNSB_IJSE_llEEESX_EEES1Z_NS1T_6thread17LinearCombinationISL_Li1EffLNS20_9ScaleType4KindE0ELNS_15FloatRoundStyleE2ESL_EENS_4gemm15EpilogueDefaultEEEEEvvEEEEvNT_6ParamsE,"aw",@nobits
	.sectionflags	@""
	.align	16
	.zero		1024


//--------------------- .nv.shared.reserved.0     --------------------------
	.section	.nv.shared.reserved.0,"aw",@nobits
	.weak		__nv_reservedSMEM_offset_0_alias
	.size		__nv_reservedSMEM_offset_0_alias, 0, 0
	.other		__nv_reservedSMEM_offset_0_alias,@"STO_CUDA_RESERVED_SHARED STV_DEFAULT"
__nv_reservedSMEM_offset_0_alias:
	.zero		0


//--------------------- .nv.global                --------------------------
	.section	.nv.global,"aw",@nobits
.nv.global:
	.type		_ZN39_INTERNAL_64a7ece1_4_k_cu_6753b6f5_31474cute1_E,@object
	.size		_ZN39_INTERNAL_64a7ece1_4_k_cu_6753b6f5_31474cute1_E,(_ZN39_INTERNAL_64a7ece1_4_k_cu_6753b6f5_31474cuda3std3__45__cpo6cbeginE - _ZN39_INTERNAL_64a7ece1_4_k_cu_6753b6f5_31474cute1_E)
_ZN39_INTERNAL_64a7ece1_4_k_cu_6753b6f5_31474cute1_E:
	.zero		1
	.type		_ZN39_INTERNAL_64a7ece1_4_k_cu_6753b6f5_31474cuda3std3__45__cpo6cbeginE,@object
	.size		_ZN39_INTERNAL_64a7ece1_4_k_cu_6753b6f5_31474cuda3std3__45__cpo6cbeginE,(_ZN39_INTERNAL_64a7ece1_4_k_cu_6753b6f5_31474cuda3std3__48in_placeE - _ZN39_INTERNAL_64a7ece1_4_k_cu_6753b6f5_31474cuda3std3__45__cpo6cbeginE)
_ZN39_INTERNAL_64a7ece1_4_k_cu_6753b6f5_31474cuda3std3__45__cpo6cbeginE:
	.zero		1
	.type		_ZN39_INTERNAL_64a7ece1_4_k_cu_6753b6f5_31474cuda3std3__48in_placeE,@object
	.size		_ZN39_INTERNAL_64a7ece1_4_k_cu_6753b6f5_31474cuda3std3__48in_placeE,(_ZN39_INTERNAL_64a7ece1_4_k_cu_6753b6f5_31474cuda3std6ranges3__45__cpo9iter_moveE - _ZN39_INTERNAL_64a7ece1_4_k_cu_6753b6f5_31474cuda3std3__48in_placeE)
_ZN39_INTERNAL_64a7ece1_4_k_cu_6753b6f5_31474cuda3std3__48in_placeE:
	.zero		1
	.type		_ZN39_INTERNAL_64a7ece1_4_k_cu_6753b6f5_31474cuda3std6ranges3__45__cpo9iter_moveE,@object
	.size		_ZN39_INTERNAL_64a7ece1_4_k_cu_6753b6f5_31474cuda3std6ranges3__45__cpo9iter_moveE,(_ZN39_INTERNAL_64a7ece1_4_k_cu_6753b6f5_31474cuda3std3__45__cpo5beginE - _ZN39_INTERNAL_64a7ece1_4_k_cu_6753b6f5_31474cuda3std6ranges3__45__cpo9iter_moveE)
_ZN39_INTERNAL_64a7ece1_4_k_cu_6753b6f5_31474cuda3std6ranges3__45__cpo9iter_moveE:
	.zero		1
	.type		_ZN39_INTERNAL_64a7ece1_4_k_cu_6753b6f5_31474cuda3std3__45__cpo5beginE,@object
	.size		_ZN39_INTERNAL_64a7ece1_4_k_cu_6753b6f5_31474cuda3std3__45__cpo5beginE,(_ZN39_INTERNAL_64a7ece1_4_k_cu_6753b6f5_31474cuda3std3__441_GLOBAL__N__64a7ece1_4_k_cu_6753b6f5_31476ignoreE - _ZN39_INTERNAL_64a7ece1_4_k_cu_6753b6f5_31474cuda3std3__45__cpo5beginE)
_ZN39_INTERNAL_64a7ece1_4_k_cu_6753b6f5_31474cuda3std3__45__cpo5beginE:
	.zero		1
	.type		_ZN39_INTERNAL_64a7ece1_4_k_cu_6753b6f5_31474cuda3std3__441_GLOBAL__N__64a7ece1_4_k_cu_6753b6f5_31476ignoreE,@object
	.size		_ZN39_INTERNAL_64a7ece1_4_k_cu_6753b6f5_31474cuda3std3__441_GLOBAL__N__64a7ece1_4_k_cu_6753b6f5_31476ignoreE,(_ZN39_INTERNAL_64a7ece1_4_k_cu_6753b6f5_31474cute7productE - _ZN39_INTERNAL_64a7ece1_4_k_cu_6753b6f5_31474cuda3std3__441_GLOBAL__N__64a7ece1_4_k_cu_6753b6f5_31476ignoreE)
_ZN39_INTERNAL_64a7ece1_4_k_cu_6753b6f5_31474cuda3std3__441_GLOBAL__N__64a7ece1_4_k_cu_6753b6f5_31476ignoreE:
	.zero		1
	.type		_ZN39_INTERNAL_64a7ece1_4_k_cu_6753b6f5_31474cute7productE,@object
	.size		_ZN39_INTERNAL_64a7ece1_4_k_cu_6753b6f5_31474cute7productE,(_ZN39_INTERNAL_64a7ece1_4_k_cu_6753b6f5_31474cuda3std3__45__cpo3endE - _ZN39_INTERNAL_64a7ece1_4_k_cu_6753b6f5_31474cute7productE)
_ZN39_INTERNAL_64a7ece1_4_k_cu_6753b6f5_31474cute7productE:
	.zero		1
	.type		_ZN39_INTERNAL_64a7ece1_4_k_cu_6753b6f5_31474cuda3std3__45__cpo3endE,@object
	.size		_ZN39_INTERNAL_64a7ece1_4_k_cu_6753b6f5_31474cuda3std3__45__cpo3endE,(_ZN39_INTERNAL_64a7ece1_4_k_cu_6753b6f5_31474cuda3std3__419piecewise_constructE - _ZN39_INTERNAL_64a7ece1_4_k_cu_6753b6f5_31474cuda3std3__45__cpo3endE)
_ZN39_INTERNAL_64a7ece1_4_k_cu_6753b6f5_31474cuda3std3__45__cpo3endE:
	.zero		1
	.type		_ZN39_INTERNAL_64a7ece1_4_k_cu_6753b6f5_31474cuda3std3__419piecewise_constructE,@object
	.size		_ZN39_INTERNAL_64a7ece1_4_k_cu_6753b6f5_31474cuda3std3__419piecewise_constructE,(_ZN39_INTERNAL_64a7ece1_4_k_cu_6753b6f5_31474cuda3std3__45__cpo4cendE - _ZN39_INTERNAL_64a7ece1_4_k_cu_6753b6f5_31474cuda3std3__419piecewise_constructE)
_ZN39_INTERNAL_64a7ece1_4_k_cu_6753b6f5_31474cuda3std3__419piecewise_constructE:
	.zero		1
	.type		_ZN39_INTERNAL_64a7ece1_4_k_cu_6753b6f5_31474cuda3std3__45__cpo4cendE,@object
	.size		_ZN39_INTERNAL_64a7ece1_4_k_cu_6753b6f5_31474cuda3std3__45__cpo4cendE,(_ZN39_INTERNAL_64a7ece1_4_k_cu_6753b6f5_31474cuda3std6ranges3__45__cpo4swapE - _ZN39_INTERNAL_64a7ece1_4_k_cu_6753b6f5_31474cuda3std3__45__cpo4cendE)
_ZN39_INTERNAL_64a7ece1_4_k_cu_6753b6f5_31474cuda3std3__45__cpo4cendE:
	.zero		1
	.type		_ZN39_INTERNAL_64a7ece1_4_k_cu_6753b6f5_31474cuda3std6ranges3__45__cpo4swapE,@object
	.size		_ZN39_INTERNAL_64a7ece1_4_k_cu_6753b6f5_31474cuda3std6ranges3__45__cpo4swapE,(.L_7 - _ZN39_INTERNAL_64a7ece1_4_k_cu_6753b6f5_31474cuda3std6ranges3__45__cpo4swapE)
_ZN39_INTERNAL_64a7ece1_4_k_cu_6753b6f5_31474cuda3std6ranges3__45__cpo4swapE:
	.zero		1
.L_7:


//--------------------- .nv.constant0._ZN7cutlass13device_kernelINS_4conv6kernel13ConvUniversalINS1_16ConvProblemShapeILNS1_8OperatorE2ELi2EEENS1_10collective14CollectiveConvINS1_46MainloopSm90TmaGmmaWarpSpecializedImplicitGemmILS5_2ELi14ELi2EN4cute5tupleIJNSA_1CILi2EEENSC_ILi1EEESE_EEENS1_36KernelImplicitTmaWarpSpecializedSm90ELi1EEENSB_IJNSC_ILi64EEENSB_IJSI_EEESJ_EEENS_6half_tESL_NSA_8TiledMMAINSA_8MMA_AtomIJNSA_4SM904GMMA25MMA_64x64x16_F32F16F16_SSILNSP_5MajorE1ELSR_1ELNSP_7ScaleInE1ELSS_1EEEEEENSA_6LayoutINSB_IJSE_SE_SE_EEENSB_IJNSC_ILi0EEESX_SX_EEEEENSB_IJNSA_10UnderscoreES10_S10_EEEEENS7_6detail26Sm90ImplicitGemmTileTraitsINSA_13SM90_TMA_LOADENSA_14ComposedLayoutINSA_7SwizzleILi3ELi4ELi3EEENSA_18smem_ptr_flag_bitsILi16EEENSV_INSB_IJNSB_IJSI_SE_EEENSB_IJNSC_ILi8EEES1C_EEENSB_IJSE_NSC_ILi14EEEEEEEEENSB_IJNSB_IJSE_SX_EEENSB_IJSI_NSC_ILi512EEEEEENSB_IJSX_NSC_ILi4096EEEEEEEEEEEEEvEENS14_INSA_30SM90_TMA_LOAD_IM2COL_MULTICASTES1O_vEEEENS_8epilogue10collective6detail29Sm90TmaWarpSpecializedAdapterINS1U_15DefaultEpilogueISL_NSB_IJlNSB_IJSE_llEEESX_EEES1Z_NS1T_6thread17LinearCombinationISL_Li1EffLNS20_9ScaleType4KindE0ELNS_15FloatRoundStyleE2ESL_EENS_4gemm15EpilogueDefaultEEEEEvvEEEEvNT_6ParamsE --------------------------
	.section	.nv.constant0._ZN7cutlass13device_kernelINS_4conv6kernel13ConvUniversalINS1_16ConvProblemShapeILNS1_8OperatorE2ELi2EEENS1_10collective14CollectiveConvINS1_46MainloopSm90TmaGmmaWarpSpecializedImplicitGemmILS5_2ELi14ELi2EN4cute5tupleIJNSA_1CILi2EEENSC_ILi1EEESE_EEENS1_36KernelImplicitTmaWarpSpecializedSm90ELi1EEENSB_IJNSC_ILi64EEENSB_IJSI_EEESJ_EEENS_6half_tESL_NSA_8TiledMMAINSA_8MMA_AtomIJNSA_4SM904GMMA25MMA_64x64x16_F32F16F16_SSILNSP_5MajorE1ELSR_1ELNSP_7ScaleInE1ELSS_1EEEEEENSA_6LayoutINSB_IJSE_SE_SE_EEENSB_IJNSC_ILi0EEESX_SX_EEEEENSB_IJNSA_10UnderscoreES10_S10_EEEEENS7_6detail26Sm90ImplicitGemmTileTraitsINSA_13SM90_TMA_LOADENSA_14ComposedLayoutINSA_7SwizzleILi3ELi4ELi3EEENSA_18smem_ptr_flag_bitsILi16EEENSV_INSB_IJNSB_IJSI_SE_EEENSB_IJNSC_ILi8EEES1C_EEENSB_IJSE_NSC_ILi14EEEEEEEEENSB_IJNSB_IJSE_SX_EEENSB_IJSI_NSC_ILi512EEEEEENSB_IJSX_NSC_ILi4096EEEEEEEEEEEEEvEENS14_INSA_30SM90_TMA_LOAD_IM2COL_MULTICASTES1O_vEEEENS_8epilogue10collective6detail29Sm90TmaWarpSpecializedAdapterINS1U_15DefaultEpilogueISL_NSB_IJlNSB_IJSE_llEEESX_EEES1Z_NS1T_6thread17LinearCombinationISL_Li1EffLNS20_9ScaleType4KindE0ELNS_15FloatRoundStyleE2ESL_EENS_4gemm15EpilogueDefaultEEEEEvvEEEEvNT_6ParamsE,"a",@progbits
	.sectionflags	@""
	.align	4
.nv.constant0._ZN7cutlass13device_kernelINS_4conv6kernel13ConvUniversalINS1_16ConvProblemShapeILNS1_8OperatorE2ELi2EEENS1_10collective14CollectiveConvINS1_46MainloopSm90TmaGmmaWarpSpecializedImplicitGemmILS5_2ELi14ELi2EN4cute5tupleIJNSA_1CILi2EEENSC_ILi1EEESE_EEENS1_36KernelImplicitTmaWarpSpecializedSm90ELi1EEENSB_IJNSC_ILi64EEENSB_IJSI_EEESJ_EEENS_6half_tESL_NSA_8TiledMMAINSA_8MMA_AtomIJNSA_4SM904GMMA25MMA_64x64x16_F32F16F16_SSILNSP_5MajorE1ELSR_1ELNSP_7ScaleInE1ELSS_1EEEEEENSA_6LayoutINSB_IJSE_SE_SE_EEENSB_IJNSC_ILi0EEESX_SX_EEEEENSB_IJNSA_10UnderscoreES10_S10_EEEEENS7_6detail26Sm90ImplicitGemmTileTraitsINSA_13SM90_TMA_LOADENSA_14ComposedLayoutINSA_7SwizzleILi3ELi4ELi3EEENSA_18smem_ptr_flag_bitsILi16EEENSV_INSB_IJNSB_IJSI_SE_EEENSB_IJNSC_ILi8EEES1C_EEENSB_IJSE_NSC_ILi14EEEEEEEEENSB_IJNSB_IJSE_SX_EEENSB_IJSI_NSC_ILi512EEEEEENSB_IJSX_NSC_ILi4096EEEEEEEEEEEEEvEENS14_INSA_30SM90_TMA_LOAD_IM2COL_MULTICASTES1O_vEEEENS_8epilogue10collective6detail29Sm90TmaWarpSpecializedAdapterINS1U_15DefaultEpilogueISL_NSB_IJlNSB_IJSE_llEEESX_EEES1Z_NS1T_6thread17LinearCombinationISL_Li1EffLNS20_9ScaleType4KindE0ELNS_15FloatRoundStyleE2ESL_EENS_4gemm15EpilogueDefaultEEEEEvvEEEEvNT_6ParamsE:
	.zero		1536


//--------------------- SYMBOLS --------------------------

	.type		.nv.reservedSmem.offset0,@object
	.size		.nv.reservedSmem.offset0,0x4
